	.target	sm_90a

	.elftype	@"ET_EXEC"


//--------------------- .note.nv.tkinfo           --------------------------
	.section	.note.nv.tkinfo,"",@"SHT_NOTE"
	.sectionflags	@"SHF_NOTE_NV_TKINFO"
	.tkinfo
        /*0018*/ 	.word	0x00000002
        /*0030*/ 	.string	""
        /*0030*/ 	.string	"ptxas"
        /*0030*/ 	.string	"Cuda compilation tools, release 13.0, V13.0.88"
        /*0030*/ 	.string	"Build cuda_13.0.r13.0/compiler.36424714_0"
        /*0030*/ 	.string	"-arch sm_90a -m 64 "



//--------------------- .note.nv.cuinfo           --------------------------
	.section	.note.nv.cuinfo,"",@"SHT_NOTE"
	.sectionflags	@"SHF_NOTE_NV_CUINFO"
        /*0018*/ 	.short	0x0002
        /*001a*/ 	.short	0x005a
        /*001c*/ 	.short	0x0082
	.zero		2


//--------------------- .nv.info                  --------------------------
	.section	.nv.info,"",@"SHT_CUDA_INFO"
	.align	4


	//----- nvinfo : EIATTR_REGCOUNT
	.align		4
        /*0000*/ 	.byte	0x04, 0x2f
        /*0002*/ 	.short	(.L_12 - .L_11)
	.align		4
.L_11:
        /*0004*/ 	.word	index@(_ZN7cutlass13device_kernelINS_4gemm6kernel13GemmUniversalIN4cute5tupleIJiiiiEEENS1_10collective13CollectiveMmaINS1_37MainloopSm90TmaGmmaWarpSpecializedFP8ILi5ENS5_IJNS4_1CILi2EEENSA_ILi1EEESC_EEENS1_32KernelTmaWarpSpecializedPingpongEEENS5_IJNSA_ILi64EEENSA_ILi256EEESG_EEENS_12float_e4m3_tENS5_IJlSC_lEEESJ_SK_NS4_8TiledMMAINS4_8MMA_AtomIJNS4_4SM904GMMA31MMA_64x256x32_F32E4M3E4M3_SS_TNILNSO_7ScaleInE1ELSQ_1EEEEEENS4_6LayoutINS5_IJSC_SC_SC_EEENS5_IJNSA_ILi0EEESV_SV_EEEEENS5_IJNS4_10UnderscoreESY_SY_EEEEENS4_13SM90_TMA_LOADENS4_14ComposedLayoutINS4_7SwizzleILi2ELi4ELi3EEENS4_18smem_ptr_flag_bitsILi8EEENST_INS5_IJNSA_ILi8EEESG_EEENS5_IJSG_SC_EEEEEEEvNS4_8identityENS4_23SM90_TMA_LOAD_MULTICASTES1B_vS1C_EENS_8epilogue10collective6detail29Sm90TmaWarpSpecializedAdapterINS1G_15DefaultEpilogueISJ_SK_SK_NS1F_6thread17LinearCombinationISJ_Li1EffLNS1K_9ScaleType4KindE0ELNS_15FloatRoundStyleE2ESJ_EENS1_15EpilogueDefaultEEEEEvvEEEEvNT_6ParamsE)
        /*0008*/ 	.word	0x000000a8


	//----- nvinfo : EIATTR_FRAME_SIZE
	.align		4
.L_12:
        /*000c*/ 	.byte	0x04, 0x11
        /*000e*/ 	.short	(.L_14 - .L_13)
	.align		4
.L_13:
        /*0010*/ 	.word	index@(_ZN7cutlass13device_kernelINS_4gemm6kernel13GemmUniversalIN4cute5tupleIJiiiiEEENS1_10collective13CollectiveMmaINS1_37MainloopSm90TmaGmmaWarpSpecializedFP8ILi5ENS5_IJNS4_1CILi2EEENSA_ILi1EEESC_EEENS1_32KernelTmaWarpSpecializedPingpongEEENS5_IJNSA_ILi64EEENSA_ILi256EEESG_EEENS_12float_e4m3_tENS5_IJlSC_lEEESJ_SK_NS4_8TiledMMAINS4_8MMA_AtomIJNS4_4SM904GMMA31MMA_64x256x32_F32E4M3E4M3_SS_TNILNSO_7ScaleInE1ELSQ_1EEEEEENS4_6LayoutINS5_IJSC_SC_SC_EEENS5_IJNSA_ILi0EEESV_SV_EEEEENS5_IJNS4_10UnderscoreESY_SY_EEEEENS4_13SM90_TMA_LOADENS4_14ComposedLayoutINS4_7SwizzleILi2ELi4ELi3EEENS4_18smem_ptr_flag_bitsILi8EEENST_INS5_IJNSA_ILi8EEESG_EEENS5_IJSG_SC_EEEEEEEvNS4_8identityENS4_23SM90_TMA_LOAD_MULTICASTES1B_vS1C_EENS_8epilogue10collective6detail29Sm90TmaWarpSpecializedAdapterINS1G_15DefaultEpilogueISJ_SK_SK_NS1F_6thread17LinearCombinationISJ_Li1EffLNS1K_9ScaleType4KindE0ELNS_15FloatRoundStyleE2ESJ_EENS1_15EpilogueDefaultEEEEEvvEEEEvNT_6ParamsE)
        /*0014*/ 	.word	0x00000118


	//----- nvinfo : EIATTR_MIN_STACK_SIZE
	.align		4
.L_14:
        /*0018*/ 	.byte	0x04, 0x12
        /*001a*/ 	.short	(.L_16 - .L_15)
	.align		4
.L_15:
        /*001c*/ 	.word	index@(_ZN7cutlass13device_kernelINS_4gemm6kernel13GemmUniversalIN4cute5tupleIJiiiiEEENS1_10collective13CollectiveMmaINS1_37MainloopSm90TmaGmmaWarpSpecializedFP8ILi5ENS5_IJNS4_1CILi2EEENSA_ILi1EEESC_EEENS1_32KernelTmaWarpSpecializedPingpongEEENS5_IJNSA_ILi64EEENSA_ILi256EEESG_EEENS_12float_e4m3_tENS5_IJlSC_lEEESJ_SK_NS4_8TiledMMAINS4_8MMA_AtomIJNS4_4SM904GMMA31MMA_64x256x32_F32E4M3E4M3_SS_TNILNSO_7ScaleInE1ELSQ_1EEEEEENS4_6LayoutINS5_IJSC_SC_SC_EEENS5_IJNSA_ILi0EEESV_SV_EEEEENS5_IJNS4_10UnderscoreESY_SY_EEEEENS4_13SM90_TMA_LOADENS4_14ComposedLayoutINS4_7SwizzleILi2ELi4ELi3EEENS4_18smem_ptr_flag_bitsILi8EEENST_INS5_IJNSA_ILi8EEESG_EEENS5_IJSG_SC_EEEEEEEvNS4_8identityENS4_23SM90_TMA_LOAD_MULTICASTES1B_vS1C_EENS_8epilogue10collective6detail29Sm90TmaWarpSpecializedAdapterINS1G_15DefaultEpilogueISJ_SK_SK_NS1F_6thread17LinearCombinationISJ_Li1EffLNS1K_9ScaleType4KindE0ELNS_15FloatRoundStyleE2ESJ_EENS1_15EpilogueDefaultEEEEEvvEEEEvNT_6ParamsE)
        /*0020*/ 	.word	0x00000118
.L_16:


//--------------------- .nv.compat                --------------------------
	.section	.nv.compat,"",@"SHT_CUDA_COMPAT_INFO"
	.align	4
        /*0000*/ 	.byte	0x02, 0x09, 0x01, 0x00, 0x02, 0x02, 0x04, 0x00, 0x02, 0x05, 0x05, 0x00, 0x03, 0x07, 0x01, 0x01
        /*0010*/ 	.byte	0x02, 0x03, 0x01, 0x00, 0x02, 0x06, 0x01, 0x00, 0x04, 0x0b, 0x08, 0x00, 0x00, 0x00, 0x00, 0x00
        /*0020*/ 	.byte	0x00, 0x00, 0x00, 0x00


//--------------------- .nv.info._ZN7cutlass13device_kernelINS_4gemm6kernel13GemmUniversalIN4cute5tupleIJiiiiEEENS1_10collective13CollectiveMmaINS1_37MainloopSm90TmaGmmaWarpSpecializedFP8ILi5ENS5_IJNS4_1CILi2EEENSA_ILi1EEESC_EEENS1_32KernelTmaWarpSpecializedPingpongEEENS5_IJNSA_ILi64EEENSA_ILi256EEESG_EEENS_12float_e4m3_tENS5_IJlSC_lEEESJ_SK_NS4_8TiledMMAINS4_8MMA_AtomIJNS4_4SM904GMMA31MMA_64x256x32_F32E4M3E4M3_SS_TNILNSO_7ScaleInE1ELSQ_1EEEEEENS4_6LayoutINS5_IJSC_SC_SC_EEENS5_IJNSA_ILi0EEESV_SV_EEEEENS5_IJNS4_10UnderscoreESY_SY_EEEEENS4_13SM90_TMA_LOADENS4_14ComposedLayoutINS4_7SwizzleILi2ELi4ELi3EEENS4_18smem_ptr_flag_bitsILi8EEENST_INS5_IJNSA_ILi8EEESG_EEENS5_IJSG_SC_EEEEEEEvNS4_8identityENS4_23SM90_TMA_LOAD_MULTICASTES1B_vS1C_EENS_8epilogue10collective6detail29Sm90TmaWarpSpecializedAdapterINS1G_15DefaultEpilogueISJ_SK_SK_NS1F_6thread17LinearCombinationISJ_Li1EffLNS1K_9ScaleType4KindE0ELNS_15FloatRoundStyleE2ESJ_EENS1_15EpilogueDefaultEEEEEvvEEEEvNT_6ParamsE --------------------------
	.section	.nv.info._ZN7cutlass13device_kernelINS_4gemm6kernel13GemmUniversalIN4cute5tupleIJiiiiEEENS1_10collective13CollectiveMmaINS1_37MainloopSm90TmaGmmaWarpSpecializedFP8ILi5ENS5_IJNS4_1CILi2EEENSA_ILi1EEESC_EEENS1_32KernelTmaWarpSpecializedPingpongEEENS5_IJNSA_ILi64EEENSA_ILi256EEESG_EEENS_12float_e4m3_tENS5_IJlSC_lEEESJ_SK_NS4_8TiledMMAINS4_8MMA_AtomIJNS4_4SM904GMMA31MMA_64x256x32_F32E4M3E4M3_SS_TNILNSO_7ScaleInE1ELSQ_1EEEEEENS4_6LayoutINS5_IJSC_SC_SC_EEENS5_IJNSA_ILi0EEESV_SV_EEEEENS5_IJNS4_10UnderscoreESY_SY_EEEEENS4_13SM90_TMA_LOADENS4_14ComposedLayoutINS4_7SwizzleILi2ELi4ELi3EEENS4_18smem_ptr_flag_bitsILi8EEENST_INS5_IJNSA_ILi8EEESG_EEENS5_IJSG_SC_EEEEEEEvNS4_8identityENS4_23SM90_TMA_LOAD_MULTICASTES1B_vS1C_EENS_8epilogue10collective6detail29Sm90TmaWarpSpecializedAdapterINS1G_15DefaultEpilogueISJ_SK_SK_NS1F_6thread17LinearCombinationISJ_Li1EffLNS1K_9ScaleType4KindE0ELNS_15FloatRoundStyleE2ESJ_EENS1_15EpilogueDefaultEEEEEvvEEEEvNT_6ParamsE,"",@"SHT_CUDA_INFO"
	.sectionflags	@""
	.align	4


	//----- nvinfo : EIATTR_CUDA_API_VERSION
	.align		4
        /*0000*/ 	.byte	0x04, 0x37
        /*0002*/ 	.short	(.L_18 - .L_17)
.L_17:
        /*0004*/ 	.word	0x00000082


	//----- nvinfo : EIATTR_KPARAM_INFO
	.align		4
.L_18:
        /*0008*/ 	.byte	0x04, 0x17
        /*000a*/ 	.short	(.L_20 - .L_19)
.L_19:
        /*000c*/ 	.word	0x00000000
        /*0010*/ 	.short	0x0000
        /*0012*/ 	.short	0x0070
        /*0014*/ 	.byte	0x00, 0xf0, 0x01, 0x10


	//----- nvinfo : EIATTR_SPARSE_MMA_MASK
	.align		4
.L_20:
        /*0018*/ 	.byte	0x03, 0x50
        /*001a*/ 	.short	0x0000


	//----- nvinfo : EIATTR_MAXREG_COUNT
	.align		4
        /*001c*/ 	.byte	0x03, 0x1b
        /*001e*/ 	.short	0x00a8


	//----- nvinfo : EIATTR_NUM_BARRIERS
	.align		4
        /*0020*/ 	.byte	0x02, 0x4c
        /*0022*/ 	.byte	0x01
	.zero		1


	//----- nvinfo : EIATTR_ANNOTATIONS
	.align		4
        /*0024*/ 	.byte	0x04, 0x55
        /*0026*/ 	.short	(.L_22 - .L_21)


	//   ....[0]....
.L_21:
        /*0028*/ 	.word	0x00000001
        /*002c*/ 	.byte	0x40, 0x07, 0x00, 0x00, 0x01, 0x00, 0x00, 0x00, 0x30, 0x09, 0x00, 0x00, 0x01, 0x00, 0x00, 0x00
        /* <DEDUP_REMOVED lines=212> */
        /*0d7c*/ 	.byte	0xe0, 0x03, 0x01, 0x00


	//----- nvinfo : EIATTR_MERCURY_ISA_VERSION
	.align		4
.L_22:
        /*0d80*/ 	.byte	0x03, 0x5f
        /*0d82*/ 	.short	0x0101


	//----- nvinfo : EIATTR_INT_WARP_WIDE_INSTR_OFFSETS
	.align		4
        /*0d84*/ 	.byte	0x04, 0x31
        /*0d86*/ 	.short	(.L_24 - .L_23)


	//   ....[0]....
.L_23:
        /*0d88*/ 	.word	0x000005c0


	//   ....[1]....
        /*0d8c*/ 	.word	0x00000640


	//   ....[2]....
        /*0d90*/ 	.word	0x00000650


	//   ....[3]....
        /*0d94*/ 	.word	0x00000680


	//   ....[4]....
        /*0d98*/ 	.word	0x000006c0


	//   ....[5]....
        /*0d9c*/ 	.word	0x000006f0


	//   ....[6]....
        /*0da0*/ 	.word	0x00000800


	//   ....[7]....
        /*0da4*/ 	.word	0x00000820


	//   ....[8]....
        /*0da8*/ 	.word	0x000056c0


	//----- nvinfo : EIATTR_COOP_GROUP_MASK_REGIDS
	.align		4
.L_24:
        /*0dac*/ 	.byte	0x04, 0x29
        /*0dae*/ 	.short	(.L_26 - .L_25)


	//   ....[0]....
.L_25:
        /*0db0*/ 	.word	0xffffffff


	//   ....[1]....
        /*0db4*/ 	.word	0xffffffff


	//   ....[2]....
        /*0db8*/ 	.word	0xffffffff


	//   ....[3]....
        /*0dbc*/ 	.word	0xffffffff


	//   ....[4]....
        /*0dc0*/ 	.word	0xffffffff


	//   ....[5]....
        /*0dc4*/ 	.word	0xffffffff


	//   ....[6]....
        /*0dc8*/ 	.word	0xffffffff


	//----- nvinfo : EIATTR_COOP_GROUP_INSTR_OFFSETS
	.align		4
.L_26:
        /*0dcc*/ 	.byte	0x04, 0x28
        /*0dce*/ 	.short	(.L_28 - .L_27)


	//   ....[0]....
.L_27:
        /*0dd0*/ 	.word	0x00000070


	//   ....[1]....
        /*0dd4*/ 	.word	0x00000090


	//   ....[2]....
        /*0dd8*/ 	.word	0x00000190


	//   ....[3]....
        /*0ddc*/ 	.word	0x000003d0


	//   ....[4]....
        /*0de0*/ 	.word	0x00000410


	//   ....[5]....
        /*0de4*/ 	.word	0x00000510


	//   ....[6]....
        /*0de8*/ 	.word	0x000009c0


	//----- nvinfo : EIATTR_REG_RECONFIG
	.align		4
.L_28:
        /*0dec*/ 	.byte	0x01, 0x54
	.zero		2


	//----- nvinfo : EIATTR_MBARRIER_INSTR_OFFSETS
	.align		4
        /*0df0*/ 	.byte	0x04, 0x39
        /*0df2*/ 	.short	(.L_30 - .L_29)


	//   ....[0]....
.L_29:
        /*0df4*/ 	.word	0x00000310
        /*0df8*/ 	.word	0x000000ff
        /*0dfc*/ 	.word	0x00000000
        /*0e00*/ 	.short	0x0100
        /*0e02*/ 	.byte	0x07
	.zero		1


	//   ....[1]....
        /*0e04*/ 	.word	0x00000320
        /*0e08*/ 	.word	0x000000ff
        /*0e0c*/ 	.word	0x00000028
        /*0e10*/ 	.short	0x0100
        /*0e12*/ 	.byte	0x07
	.zero		1


	//   ....[2]....
        /*0e14*/ 	.word	0x00000330
        /*0e18*/ 	.word	0x000000ff
        /*0e1c*/ 	.word	0x00000008
        /*0e20*/ 	.short	0x0100
        /*0e22*/ 	.byte	0x07
	.zero		1


	//   ....[3]....
        /*0e24*/ 	.word	0x00000340
        /*0e28*/ 	.word	0x000000ff
        /*0e2c*/ 	.word	0x00000030
        /*0e30*/ 	.short	0x0100
        /*0e32*/ 	.byte	0x07
	.zero		1


	//   ....[4]....
        /*0e34*/ 	.word	0x00000350
        /*0e38*/ 	.word	0x000000ff
        /*0e3c*/ 	.word	0x00000010
        /*0e40*/ 	.short	0x0100
        /*0e42*/ 	.byte	0x07
	.zero		1


	//   ....[5]....
        /*0e44*/ 	.word	0x00000360
        /*0e48*/ 	.word	0x000000ff
        /*0e4c*/ 	.word	0x00000038
        /*0e50*/ 	.short	0x0100
        /*0e52*/ 	.byte	0x07
	.zero		1


	//   ....[6]....
        /*0e54*/ 	.word	0x00000370
        /*0e58*/ 	.word	0x000000ff
        /*0e5c*/ 	.word	0x00000018
        /*0e60*/ 	.short	0x0100
        /*0e62*/ 	.byte	0x07
	.zero		1


	//   ....[7]....
        /*0e64*/ 	.word	0x00000380
        /*0e68*/ 	.word	0x000000ff
        /*0e6c*/ 	.word	0x00000040
        /*0e70*/ 	.short	0x0100
        /*0e72*/ 	.byte	0x07
	.zero		1


	//   ....[8]....
        /*0e74*/ 	.word	0x00000390
        /*0e78*/ 	.word	0x000000ff
        /*0e7c*/ 	.word	0x00000020
        /*0e80*/ 	.short	0x0100
        /*0e82*/ 	.byte	0x07
	.zero		1


	//   ....[9]....
        /*0e84*/ 	.word	0x000003a0
        /*0e88*/ 	.word	0x000000ff
        /*0e8c*/ 	.word	0x00000048
        /*0e90*/ 	.short	0x0100
        /*0e92*/ 	.byte	0x07
	.zero		1


	//   ....[10]....
        /*0e94*/ 	.word	0x00000860
        /*0e98*/ 	.word	0x000000ff
        /*0e9c*/ 	.word	0x00000080
        /*0ea0*/ 	.short	0x0100
        /*0ea2*/ 	.byte	0x07
	.zero		1


	//   ....[11]....
        /*0ea4*/ 	.word	0x00000900
        /*0ea8*/ 	.word	0x000000ff
        /*0eac*/ 	.word	0x00000088
        /*0eb0*/ 	.short	0x0100
        /*0eb2*/ 	.byte	0x07
	.zero		1


	//   ....[12]....
        /*0eb4*/ 	.word	0x00000940
        /*0eb8*/ 	.word	0x000000ff
        /*0ebc*/ 	.word	0x00000060
        /*0ec0*/ 	.short	0x0100
        /*0ec2*/ 	.byte	0x0a
	.zero		1


	//   ....[13]....
        /*0ec4*/ 	.word	0x00000950
        /*0ec8*/ 	.word	0x000000ff
        /*0ecc*/ 	.word	0x00000068
        /*0ed0*/ 	.short	0x0100
        /*0ed2*/ 	.byte	0x0a
	.zero		1


	//   ....[14]....
        /*0ed4*/ 	.word	0x00000960
        /*0ed8*/ 	.word	0x000000ff
        /*0edc*/ 	.word	0x00000070
        /*0ee0*/ 	.short	0x0100
        /*0ee2*/ 	.byte	0x0a
	.zero		1


	//   ....[15]....
        /*0ee4*/ 	.word	0x00000970
        /*0ee8*/ 	.word	0x000000ff
        /*0eec*/ 	.word	0x00000078
        /*0ef0*/ 	.short	0x0100
        /*0ef2*/ 	.byte	0x0a
	.zero		1


	//   ....[16]....
        /*0ef4*/ 	.word	0x00001820
        /*0ef8*/ 	.word	0x000000ff
        /*0efc*/ 	.word	0xfffffff8
        /*0f00*/ 	.short	0x010a
        /*0f02*/ 	.byte	0x11
	.zero		1


	//   ....[17]....
        /*0f04*/ 	.word	0x00002200
        /*0f08*/ 	.word	0x000000ff
        /*0f0c*/ 	.word	0x00000000
        /*0f10*/ 	.short	0x010a
        /*0f12*/ 	.byte	0x06
	.zero		1


	//   ....[18]....
        /*0f14*/ 	.word	0x00002240
        /*0f18*/ 	.word	0x000000ff
        /*0f1c*/ 	.word	0x00000000
        /*0f20*/ 	.short	0x010a
        /*0f22*/ 	.byte	0x06
	.zero		1


	//   ....[19]....
        /*0f24*/ 	.word	0x00003420
        /*0f28*/ 	.word	0x000000ff
        /*0f2c*/ 	.word	0x00000000
        /*0f30*/ 	.short	0x010a
        /*0f32*/ 	.byte	0x09
	.zero		1


	//   ....[20]....
        /*0f34*/ 	.word	0x00003460
        /*0f38*/ 	.word	0x000000ff
        /*0f3c*/ 	.word	0x00000000
        /*0f40*/ 	.short	0x010a
        /*0f42*/ 	.byte	0x09
	.zero		1


	//   ....[21]....
        /*0f44*/ 	.word	0x00004520
        /*0f48*/ 	.word	0x000000e5
        /*0f4c*/ 	.word	0x00000000
        /*0f50*/ 	.short	0x0101
        /*0f52*/ 	.byte	0x3f
	.zero		1


	//   ....[22]....
        /*0f54*/ 	.word	0x000055e0
        /*0f58*/ 	.word	0x000000e3
        /*0f5c*/ 	.word	0x00000000
        /*0f60*/ 	.short	0x0101
        /*0f62*/ 	.byte	0x1d
	.zero		1


	//   ....[23]....
        /*0f64*/ 	.word	0x00005770
        /*0f68*/ 	.word	0x00000018
        /*0f6c*/ 	.word	0x00000000
        /*0f70*/ 	.short	0x0101
        /*0f72*/ 	.byte	0x3f
	.zero		1


	//   ....[24]....
        /*0f74*/ 	.word	0x00005830
        /*0f78*/ 	.word	0x000000ff
        /*0f7c*/ 	.word	0x00000008
        /*0f80*/ 	.short	0x010a
        /*0f82*/ 	.byte	0x11
	.zero		1


	//   ....[25]....
        /*0f84*/ 	.word	0x0000ea20
        /*0f88*/ 	.word	0x00000003
        /*0f8c*/ 	.word	0x00000000
        /*0f90*/ 	.short	0x0101
        /*0f92*/ 	.byte	0x1d
	.zero		1


	//   ....[26]....
        /*0f94*/ 	.word	0x0000f470
        /*0f98*/ 	.word	0x0000000d
        /*0f9c*/ 	.word	0x00000028
        /*0fa0*/ 	.short	0x010a
        /*0fa2*/ 	.byte	0x3f
	.zero		1


	//   ....[27]....
        /*0fa4*/ 	.word	0x0000f840
        /*0fa8*/ 	.word	0x00000004
        /*0fac*/ 	.word	0x00000088
        /*0fb0*/ 	.short	0x0101
        /*0fb2*/ 	.byte	0x3f
	.zero		1


	//   ....[28]....
        /*0fb4*/ 	.word	0x00010040
        /*0fb8*/ 	.word	0x00000007
        /*0fbc*/ 	.word	0x00000000
        /*0fc0*/ 	.short	0x010a
        /*0fc2*/ 	.byte	0x3f
	.zero		1


	//   ....[29]....
        /*0fc4*/ 	.word	0x000100c0
        /*0fc8*/ 	.word	0x00000009
        /*0fcc*/ 	.word	0x00000000
        /*0fd0*/ 	.short	0x010a
        /*0fd2*/ 	.byte	0x3f
	.zero		1


	//   ....[30]....
        /*0fd4*/ 	.word	0x00010150
        /*0fd8*/ 	.word	0x00000006
        /*0fdc*/ 	.word	0x00000000
        /*0fe0*/ 	.short	0x010a
        /*0fe2*/ 	.byte	0x3f
	.zero		1


	//   ....[31]....
        /*0fe4*/ 	.word	0x000101e0
        /*0fe8*/ 	.word	0x00000009
        /*0fec*/ 	.word	0x00000000
        /*0ff0*/ 	.short	0x010a
        /*0ff2*/ 	.byte	0x3f
	.zero		1


	//   ....[32]....
        /*0ff4*/ 	.word	0x00010270
        /*0ff8*/ 	.word	0x00000003
        /*0ffc*/ 	.word	0x00000000
        /*1000*/ 	.short	0x010a
        /*1002*/ 	.byte	0x3f
	.zero		1


	//   ....[33]....
        /*1004*/ 	.word	0x000102e0
        /*1008*/ 	.word	0x00000003
        /*100c*/ 	.word	0xfffffff8
        /*1010*/ 	.short	0x010a
        /*1012*/ 	.byte	0x3f
	.zero		1


	//   ....[34]....
        /*1014*/ 	.word	0x00010340
        /*1018*/ 	.word	0x00000003
        /*101c*/ 	.word	0x00000000
        /*1020*/ 	.short	0x010a
        /*1022*/ 	.byte	0x3f
	.zero		1


	//   ....[35]....
        /*1024*/ 	.word	0x000103b0
        /*1028*/ 	.word	0x00000000
        /*102c*/ 	.word	0x00000000
        /*1030*/ 	.short	0x010a
        /*1032*/ 	.byte	0x3f
	.zero		1


	//   ....[36]....
        /*1034*/ 	.word	0x00010420
        /*1038*/ 	.word	0x00000019
        /*103c*/ 	.word	0x00000008
        /*1040*/ 	.short	0x010a
        /*1042*/ 	.byte	0x3f
	.zero		1


	//   ....[37]....
        /*1044*/ 	.word	0x000104f0
        /*1048*/ 	.word	0x0000000d
        /*104c*/ 	.word	0x00000028
        /*1050*/ 	.short	0x010a
        /*1052*/ 	.byte	0x3f
	.zero		1


	//   ....[38]....
        /*1054*/ 	.word	0x000105d0
        /*1058*/ 	.word	0x00000007
        /*105c*/ 	.word	0x00000000
        /*1060*/ 	.short	0x010a
        /*1062*/ 	.byte	0x3f
	.zero		1


	//   ....[39]....
        /*1064*/ 	.word	0x00010620
        /*1068*/ 	.word	0x00000009
        /*106c*/ 	.word	0x00000000
        /*1070*/ 	.short	0x010a
        /*1072*/ 	.byte	0x3f
	.zero		1


	//   ....[40]....
        /*1074*/ 	.word	0x00010670
        /*1078*/ 	.word	0x00000006
        /*107c*/ 	.word	0x00000000
        /*1080*/ 	.short	0x010a
        /*1082*/ 	.byte	0x3f
	.zero		1


	//   ....[41]....
        /*1084*/ 	.word	0x000106c0
        /*1088*/ 	.word	0x00000009
        /*108c*/ 	.word	0x00000000
        /*1090*/ 	.short	0x010a
        /*1092*/ 	.byte	0x3f
	.zero		1


	//----- nvinfo : EIATTR_NUM_MBARRIERS
	.align		4
.L_30:
        /*1094*/ 	.byte	0x03, 0x38
        /*1096*/ 	.short	0x0010


	//----- nvinfo : EIATTR_EXIT_INSTR_OFFSETS
	.align		4
        /*1098*/ 	.byte	0x04, 0x1c
        /*109a*/ 	.short	(.L_32 - .L_31)


	//   ....[0]....
.L_31:
        /*109c*/ 	.word	0x00001560


	//   ....[1]....
        /*10a0*/ 	.word	0x000015c0


	//   ....[2]....
        /*10a4*/ 	.word	0x0000f130


	//   ....[3]....
        /*10a8*/ 	.word	0x0000f160


	//   ....[4]....
        /*10ac*/ 	.word	0x000102c0


	//----- nvinfo : EIATTR_MAX_THREADS
	.align		4
.L_32:
        /*10b0*/ 	.byte	0x04, 0x05
        /*10b2*/ 	.short	(.L_34 - .L_33)
.L_33:
        /*10b4*/ 	.word	0x00000180
        /*10b8*/ 	.word	0x00000001
        /*10bc*/ 	.word	0x00000001


	//----- nvinfo : EIATTR_CRS_STACK_SIZE
	.align		4
.L_34:
        /*10c0*/ 	.byte	0x04, 0x1e
        /*10c2*/ 	.short	(.L_36 - .L_35)
.L_35:
        /*10c4*/ 	.word	0x00000000


	//----- nvinfo : EIATTR_CBANK_PARAM_SIZE
	.align		4
.L_36:
        /*10c8*/ 	.byte	0x03, 0x19
        /*10ca*/ 	.short	0x0470


	//----- nvinfo : EIATTR_PARAM_CBANK
	.align		4
        /*10cc*/ 	.byte	0x04, 0x0a
        /*10ce*/ 	.short	(.L_38 - .L_37)
	.align		4
.L_37:
        /*10d0*/ 	.word	index@(.nv.constant0._ZN7cutlass13device_kernelINS_4gemm6kernel13GemmUniversalIN4cute5tupleIJiiiiEEENS1_10collective13CollectiveMmaINS1_37MainloopSm90TmaGmmaWarpSpecializedFP8ILi5ENS5_IJNS4_1CILi2EEENSA_ILi1EEESC_EEENS1_32KernelTmaWarpSpecializedPingpongEEENS5_IJNSA_ILi64EEENSA_ILi256EEESG_EEENS_12float_e4m3_tENS5_IJlSC_lEEESJ_SK_NS4_8TiledMMAINS4_8MMA_AtomIJNS4_4SM904GMMA31MMA_64x256x32_F32E4M3E4M3_SS_TNILNSO_7ScaleInE1ELSQ_1EEEEEENS4_6LayoutINS5_IJSC_SC_SC_EEENS5_IJNSA_ILi0EEESV_SV_EEEEENS5_IJNS4_10UnderscoreESY_SY_EEEEENS4_13SM90_TMA_LOADENS4_14ComposedLayoutINS4_7SwizzleILi2ELi4ELi3EEENS4_18smem_ptr_flag_bitsILi8EEENST_INS5_IJNSA_ILi8EEESG_EEENS5_IJSG_SC_EEEEEEEvNS4_8identityENS4_23SM90_TMA_LOAD_MULTICASTES1B_vS1C_EENS_8epilogue10collective6detail29Sm90TmaWarpSpecializedAdapterINS1G_15DefaultEpilogueISJ_SK_SK_NS1F_6thread17LinearCombinationISJ_Li1EffLNS1K_9ScaleType4KindE0ELNS_15FloatRoundStyleE2ESJ_EENS1_15EpilogueDefaultEEEEEvvEEEEvNT_6ParamsE)
        /*10d4*/ 	.short	0x0210
        /*10d6*/ 	.short	0x0470


	//----- nvinfo : EIATTR_SW_WAR
	.align		4
.L_38:
        /*10d8*/ 	.byte	0x04, 0x36
        /*10da*/ 	.short	(.L_40 - .L_39)
.L_39:
        /*10dc*/ 	.word	0x00000008
.L_40:


//--------------------- .nv.callgraph             --------------------------
	.section	.nv.callgraph,"",@"SHT_CUDA_CALLGRAPH"
	.align	4
	.sectionentsize	8
	.align		4
        /*0000*/ 	.word	0x00000000
	.align		4
        /*0004*/ 	.word	0xffffffff
	.align		4
        /*0008*/ 	.word	0x00000000
	.align		4
        /*000c*/ 	.word	0xfffffffe
	.align		4
        /*0010*/ 	.word	0x00000000
	.align		4
        /*0014*/ 	.word	0xfffffffd
	.align		4
        /*0018*/ 	.word	0x00000000
	.align		4
        /*001c*/ 	.word	0xfffffffc


//--------------------- .nv.constant4             --------------------------
	.section	.nv.constant4,"a",@progbits
	.align	8
	.align		8
.nv.constant4:
        /*0000*/ 	.dword	_ZN39_INTERNAL_af3d0eae_4_k_cu_d42046eb_40944cuda3std3__45__cpo5beginE
	.align		8
        /*0008*/ 	.dword	_ZN39_INTERNAL_af3d0eae_4_k_cu_d42046eb_40944cuda3std3__45__cpo3endE
	.align		8
        /*0010*/ 	.dword	_ZN39_INTERNAL_af3d0eae_4_k_cu_d42046eb_40944cuda3std3__45__cpo6cbeginE
	.align		8
        /*0018*/ 	.dword	_ZN39_INTERNAL_af3d0eae_4_k_cu_d42046eb_40944cuda3std3__45__cpo4cendE
	.align		8
        /*0020*/ 	.dword	_ZN39_INTERNAL_af3d0eae_4_k_cu_d42046eb_40944cuda3std3__441_GLOBAL__N__af3d0eae_4_k_cu_d42046eb_40946ignoreE
	.align		8
        /*0028*/ 	.dword	_ZN39_INTERNAL_af3d0eae_4_k_cu_d42046eb_40944cuda3std3__419piecewise_constructE
	.align		8
        /*0030*/ 	.dword	_ZN39_INTERNAL_af3d0eae_4_k_cu_d42046eb_40944cuda3std3__48in_placeE
	.align		8
        /*0038*/ 	.dword	_ZN39_INTERNAL_af3d0eae_4_k_cu_d42046eb_40944cuda3std6ranges3__45__cpo4swapE
	.align		8
        /*0040*/ 	.dword	_ZN39_INTERNAL_af3d0eae_4_k_cu_d42046eb_40944cuda3std6ranges3__45__cpo9iter_moveE
	.align		8
        /*0048*/ 	.dword	_ZN39_INTERNAL_af3d0eae_4_k_cu_d42046eb_40944cute7productE
	.align		8
        /*0050*/ 	.dword	_ZN39_INTERNAL_af3d0eae_4_k_cu_d42046eb_40944cute1_E


//--------------------- .text._ZN7cutlass13device_kernelINS_4gemm6kernel13GemmUniversalIN4cute5tupleIJiiiiEEENS1_10collective13CollectiveMmaINS1_37MainloopSm90TmaGmmaWarpSpecializedFP8ILi5ENS5_IJNS4_1CILi2EEENSA_ILi1EEESC_EEENS1_32KernelTmaWarpSpecializedPingpongEEENS5_IJNSA_ILi64EEENSA_ILi256EEESG_EEENS_12float_e4m3_tENS5_IJlSC_lEEESJ_SK_NS4_8TiledMMAINS4_8MMA_AtomIJNS4_4SM904GMMA31MMA_64x256x32_F32E4M3E4M3_SS_TNILNSO_7ScaleInE1ELSQ_1EEEEEENS4_6LayoutINS5_IJSC_SC_SC_EEENS5_IJNSA_ILi0EEESV_SV_EEEEENS5_IJNS4_10UnderscoreESY_SY_EEEEENS4_13SM90_TMA_LOADENS4_14ComposedLayoutINS4_7SwizzleILi2ELi4ELi3EEENS4_18smem_ptr_flag_bitsILi8EEENST_INS5_IJNSA_ILi8EEESG_EEENS5_IJSG_SC_EEEEEEEvNS4_8identityENS4_23SM90_TMA_LOAD_MULTICASTES1B_vS1C_EENS_8epilogue10collective6detail29Sm90TmaWarpSpecializedAdapterINS1G_15DefaultEpilogueISJ_SK_SK_NS1F_6thread17LinearCombinationISJ_Li1EffLNS1K_9ScaleType4KindE0ELNS_15FloatRoundStyleE2ESJ_EENS1_15EpilogueDefaultEEEEEvvEEEEvNT_6ParamsE --------------------------
	.section	.text._ZN7cutlass13device_kernelINS_4gemm6kernel13GemmUniversalIN4cute5tupleIJiiiiEEENS1_10collective13CollectiveMmaINS1_37MainloopSm90TmaGmmaWarpSpecializedFP8ILi5ENS5_IJNS4_1CILi2EEENSA_ILi1EEESC_EEENS1_32KernelTmaWarpSpecializedPingpongEEENS5_IJNSA_ILi64EEENSA_ILi256EEESG_EEENS_12float_e4m3_tENS5_IJlSC_lEEESJ_SK_NS4_8TiledMMAINS4_8MMA_AtomIJNS4_4SM904GMMA31MMA_64x256x32_F32E4M3E4M3_SS_TNILNSO_7ScaleInE1ELSQ_1EEEEEENS4_6LayoutINS5_IJSC_SC_SC_EEENS5_IJNSA_ILi0EEESV_SV_EEEEENS5_IJNS4_10UnderscoreESY_SY_EEEEENS4_13SM90_TMA_LOADENS4_14ComposedLayoutINS4_7SwizzleILi2ELi4ELi3EEENS4_18smem_ptr_flag_bitsILi8EEENST_INS5_IJNSA_ILi8EEESG_EEENS5_IJSG_SC_EEEEEEEvNS4_8identityENS4_23SM90_TMA_LOAD_MULTICASTES1B_vS1C_EENS_8epilogue10collective6detail29Sm90TmaWarpSpecializedAdapterINS1G_15DefaultEpilogueISJ_SK_SK_NS1F_6thread17LinearCombinationISJ_Li1EffLNS1K_9ScaleType4KindE0ELNS_15FloatRoundStyleE2ESJ_EENS1_15EpilogueDefaultEEEEEvvEEEEvNT_6ParamsE,"ax",@progbits
	.align	128
.text._ZN7cutlass13device_kernelINS_4gemm6kernel13GemmUniversalIN4cute5tupleIJiiiiEEENS1_10collective13CollectiveMmaINS1_37MainloopSm90TmaGmmaWarpSpecializedFP8ILi5ENS5_IJNS4_1CILi2EEENSA_ILi1EEESC_EEENS1_32KernelTmaWarpSpecializedPingpongEEENS5_IJNSA_ILi64EEENSA_ILi256EEESG_EEENS_12float_e4m3_tENS5_IJlSC_lEEESJ_SK_NS4_8TiledMMAINS4_8MMA_AtomIJNS4_4SM904GMMA31MMA_64x256x32_F32E4M3E4M3_SS_TNILNSO_7ScaleInE1ELSQ_1EEEEEENS4_6LayoutINS5_IJSC_SC_SC_EEENS5_IJNSA_ILi0EEESV_SV_EEEEENS5_IJNS4_10UnderscoreESY_SY_EEEEENS4_13SM90_TMA_LOADENS4_14ComposedLayoutINS4_7SwizzleILi2ELi4ELi3EEENS4_18smem_ptr_flag_bitsILi8EEENST_INS5_IJNSA_ILi8EEESG_EEENS5_IJSG_SC_EEEEEEEvNS4_8identityENS4_23SM90_TMA_LOAD_MULTICASTES1B_vS1C_EENS_8epilogue10collective6detail29Sm90TmaWarpSpecializedAdapterINS1G_15DefaultEpilogueISJ_SK_SK_NS1F_6thread17LinearCombinationISJ_Li1EffLNS1K_9ScaleType4KindE0ELNS_15FloatRoundStyleE2ESJ_EENS1_15EpilogueDefaultEEEEEvvEEEEvNT_6ParamsE:
        .type           _ZN7cutlass13device_kernelINS_4gemm6kernel13GemmUniversalIN4cute5tupleIJiiiiEEENS1_10collective13CollectiveMmaINS1_37MainloopSm90TmaGmmaWarpSpecializedFP8ILi5ENS5_IJNS4_1CILi2EEENSA_ILi1EEESC_EEENS1_32KernelTmaWarpSpecializedPingpongEEENS5_IJNSA_ILi64EEENSA_ILi256EEESG_EEENS_12float_e4m3_tENS5_IJlSC_lEEESJ_SK_NS4_8TiledMMAINS4_8MMA_AtomIJNS4_4SM904GMMA31MMA_64x256x32_F32E4M3E4M3_SS_TNILNSO_7ScaleInE1ELSQ_1EEEEEENS4_6LayoutINS5_IJSC_SC_SC_EEENS5_IJNSA_ILi0EEESV_SV_EEEEENS5_IJNS4_10UnderscoreESY_SY_EEEEENS4_13SM90_TMA_LOADENS4_14ComposedLayoutINS4_7SwizzleILi2ELi4ELi3EEENS4_18smem_ptr_flag_bitsILi8EEENST_INS5_IJNSA_ILi8EEESG_EEENS5_IJSG_SC_EEEEEEEvNS4_8identityENS4_23SM90_TMA_LOAD_MULTICASTES1B_vS1C_EENS_8epilogue10collective6detail29Sm90TmaWarpSpecializedAdapterINS1G_15DefaultEpilogueISJ_SK_SK_NS1F_6thread17LinearCombinationISJ_Li1EffLNS1K_9ScaleType4KindE0ELNS_15FloatRoundStyleE2ESJ_EENS1_15EpilogueDefaultEEEEEvvEEEEvNT_6ParamsE,@function
        .size           _ZN7cutlass13device_kernelINS_4gemm6kernel13GemmUniversalIN4cute5tupleIJiiiiEEENS1_10collective13CollectiveMmaINS1_37MainloopSm90TmaGmmaWarpSpecializedFP8ILi5ENS5_IJNS4_1CILi2EEENSA_ILi1EEESC_EEENS1_32KernelTmaWarpSpecializedPingpongEEENS5_IJNSA_ILi64EEENSA_ILi256EEESG_EEENS_12float_e4m3_tENS5_IJlSC_lEEESJ_SK_NS4_8TiledMMAINS4_8MMA_AtomIJNS4_4SM904GMMA31MMA_64x256x32_F32E4M3E4M3_SS_TNILNSO_7ScaleInE1ELSQ_1EEEEEENS4_6LayoutINS5_IJSC_SC_SC_EEENS5_IJNSA_ILi0EEESV_SV_EEEEENS5_IJNS4_10UnderscoreESY_SY_EEEEENS4_13SM90_TMA_LOADENS4_14ComposedLayoutINS4_7SwizzleILi2ELi4ELi3EEENS4_18smem_ptr_flag_bitsILi8EEENST_INS5_IJNSA_ILi8EEESG_EEENS5_IJSG_SC_EEEEEEEvNS4_8identityENS4_23SM90_TMA_LOAD_MULTICASTES1B_vS1C_EENS_8epilogue10collective6detail29Sm90TmaWarpSpecializedAdapterINS1G_15DefaultEpilogueISJ_SK_SK_NS1F_6thread17LinearCombinationISJ_Li1EffLNS1K_9ScaleType4KindE0ELNS_15FloatRoundStyleE2ESJ_EENS1_15EpilogueDefaultEEEEEvvEEEEvNT_6ParamsE,(.L_x_338 - _ZN7cutlass13device_kernelINS_4gemm6kernel13GemmUniversalIN4cute5tupleIJiiiiEEENS1_10collective13CollectiveMmaINS1_37MainloopSm90TmaGmmaWarpSpecializedFP8ILi5ENS5_IJNS4_1CILi2EEENSA_ILi1EEESC_EEENS1_32KernelTmaWarpSpecializedPingpongEEENS5_IJNSA_ILi64EEENSA_ILi256EEESG_EEENS_12float_e4m3_tENS5_IJlSC_lEEESJ_SK_NS4_8TiledMMAINS4_8MMA_AtomIJNS4_4SM904GMMA31MMA_64x256x32_F32E4M3E4M3_SS_TNILNSO_7ScaleInE1ELSQ_1EEEEEENS4_6LayoutINS5_IJSC_SC_SC_EEENS5_IJNSA_ILi0EEESV_SV_EEEEENS5_IJNS4_10UnderscoreESY_SY_EEEEENS4_13SM90_TMA_LOADENS4_14ComposedLayoutINS4_7SwizzleILi2ELi4ELi3EEENS4_18smem_ptr_flag_bitsILi8EEENST_INS5_IJNSA_ILi8EEESG_EEENS5_IJSG_SC_EEEEEEEvNS4_8identityENS4_23SM90_TMA_LOAD_MULTICASTES1B_vS1C_EENS_8epilogue10collective6detail29Sm90TmaWarpSpecializedAdapterINS1G_15DefaultEpilogueISJ_SK_SK_NS1F_6thread17LinearCombinationISJ_Li1EffLNS1K_9ScaleType4KindE0ELNS_15FloatRoundStyleE2ESJ_EENS1_15EpilogueDefaultEEEEEvvEEEEvNT_6ParamsE)
        .other          _ZN7cutlass13device_kernelINS_4gemm6kernel13GemmUniversalIN4cute5tupleIJiiiiEEENS1_10collective13CollectiveMmaINS1_37MainloopSm90TmaGmmaWarpSpecializedFP8ILi5ENS5_IJNS4_1CILi2EEENSA_ILi1EEESC_EEENS1_32KernelTmaWarpSpecializedPingpongEEENS5_IJNSA_ILi64EEENSA_ILi256EEESG_EEENS_12float_e4m3_tENS5_IJlSC_lEEESJ_SK_NS4_8TiledMMAINS4_8MMA_AtomIJNS4_4SM904GMMA31MMA_64x256x32_F32E4M3E4M3_SS_TNILNSO_7ScaleInE1ELSQ_1EEEEEENS4_6LayoutINS5_IJSC_SC_SC_EEENS5_IJNSA_ILi0EEESV_SV_EEEEENS5_IJNS4_10UnderscoreESY_SY_EEEEENS4_13SM90_TMA_LOADENS4_14ComposedLayoutINS4_7SwizzleILi2ELi4ELi3EEENS4_18smem_ptr_flag_bitsILi8EEENST_INS5_IJNSA_ILi8EEESG_EEENS5_IJSG_SC_EEEEEEEvNS4_8identityENS4_23SM90_TMA_LOAD_MULTICASTES1B_vS1C_EENS_8epilogue10collective6detail29Sm90TmaWarpSpecializedAdapterINS1G_15DefaultEpilogueISJ_SK_SK_NS1F_6thread17LinearCombinationISJ_Li1EffLNS1K_9ScaleType4KindE0ELNS_15FloatRoundStyleE2ESJ_EENS1_15EpilogueDefaultEEEEEvvEEEEvNT_6ParamsE,@"STO_CUDA_ENTRY STV_DEFAULT"
_ZN7cutlass13device_kernelINS_4gemm6kernel13GemmUniversalIN4cute5tupleIJiiiiEEENS1_10collective13CollectiveMmaINS1_37MainloopSm90TmaGmmaWarpSpecializedFP8ILi5ENS5_IJNS4_1CILi2EEENSA_ILi1EEESC_EEENS1_32KernelTmaWarpSpecializedPingpongEEENS5_IJNSA_ILi64EEENSA_ILi256EEESG_EEENS_12float_e4m3_tENS5_IJlSC_lEEESJ_SK_NS4_8TiledMMAINS4_8MMA_AtomIJNS4_4SM904GMMA31MMA_64x256x32_F32E4M3E4M3_SS_TNILNSO_7ScaleInE1ELSQ_1EEEEEENS4_6LayoutINS5_IJSC_SC_SC_EEENS5_IJNSA_ILi0EEESV_SV_EEEEENS5_IJNS4_10UnderscoreESY_SY_EEEEENS4_13SM90_TMA_LOADENS4_14ComposedLayoutINS4_7SwizzleILi2ELi4ELi3EEENS4_18smem_ptr_flag_bitsILi8EEENST_INS5_IJNSA_ILi8EEESG_EEENS5_IJSG_SC_EEEEEEEvNS4_8identityENS4_23SM90_TMA_LOAD_MULTICASTES1B_vS1C_EENS_8epilogue10collective6detail29Sm90TmaWarpSpecializedAdapterINS1G_15DefaultEpilogueISJ_SK_SK_NS1F_6thread17LinearCombinationISJ_Li1EffLNS1K_9ScaleType4KindE0ELNS_15FloatRoundStyleE2ESJ_EENS1_15EpilogueDefaultEEEEEvvEEEEvNT_6ParamsE:
[----:B------:R-:W0:Y:S02]  /*0000*/  LDC R1, c[0x0][0x28] ;  /* 0x00000a00ff017b82 */ /* 0x000e240000000800 */
[----:B0-----:R-:W-:Y:S01]  /*0010*/  VIADD R1, R1, 0xfffffee8 ;  /* 0xfffffee801017836 */ /* 0x001fe20000000000 */
[----:B------:R-:W0:Y:S01]  /*0020*/  S2R R2, SR_TID.X ;  /* 0x0000000000027919 */ /* 0x000e220000002100 */
[----:B------:R-:W-:Y:S01]  /*0030*/  ELECT P0, URZ, PT ;  /* 0x00000000003f782f */ /* 0x000fe20003800000 */
[----:B------:R-:W-:Y:S01]  /*0040*/  BSSY B0, `(.L_x_0) ;  /* 0x0000014000007945 */ /* 0x000fe20003800000 */
[--C-:B0-----:R-:W-:Y:S02]  /*0050*/  SHF.R.U32.HI R0, RZ, 0x5, R2.reuse ;  /* 0x00000005ff007819 */ /* 0x101fe40000011602 */
[----:B------:R-:W-:-:S03]  /*0060*/  SHF.R.U32.HI R5, RZ, 0x7, R2 ;  /* 0x00000007ff057819 */ /* 0x000fc60000011602 */
[----:B------:R-:W0:Y:S02]  /*0070*/  SHFL.IDX PT, R3, R0, RZ, 0x1f ;  /* 0x00001fff00037589 */ /* 0x000e2400000e0000 */
[----:B0-----:R-:W-:Y:S02]  /*0080*/  R2UR UR6, R3 ;  /* 0x00000000030672ca */ /* 0x001fe400000e0000 */
[----:B------:R0:W1:Y:S11]  /*0090*/  SHFL.IDX PT, R3, R5, RZ, 0x1f ;  /* 0x00001fff05037589 */ /* 0x00007600000e0000 */
[----:B------:R-:W-:-:S02]  /*00a0*/  USHF.R.S32.HI UR4, URZ, 0x1f, UR6 ;  /* 0x0000001f3f047899 */ /* 0x000fc40008011406 */
[----:B------:R-:W-:Y:S02]  /*00b0*/  ISETP.NE.OR P0, PT, RZ, UR6, !P0 ;  /* 0x00000006ff007c0c */ /* 0x000fe4000c705670 */
[----:B------:R-:W-:-:S04]  /*00c0*/  ULEA.HI UR4, UR4, UR6, URZ, 0x2 ;  /* 0x0000000604047291 */ /* 0x000fc8000f8f103f */
[----:B------:R-:W-:-:S04]  /*00d0*/  ULOP3.LUT UR4, UR4, 0xfffffffc, URZ, 0xc0, !UPT ;  /* 0xfffffffc04047892 */ /* 0x000fc8000f8ec03f */
[----:B------:R-:W-:-:S03]  /*00e0*/  UIADD3 UR6, UR6, -UR4, URZ ;  /* 0x8000000406067290 */ /* 0x000fc6000fffe03f */
[----:B01----:R-:W-:Y:S09]  /*00f0*/  @P0 BRA `(.L_x_1) ;  /* 0x0000000000200947 */ /* 0x003ff20003800000 */
[----:B------:R-:W-:Y:S02]  /*0100*/  ULDC.64 UR4, c[0x0][0x198] ;  /* 0x0000660000047ab9 */ /* 0x000fe40000000a00 */
[----:B------:R-:W-:Y:S02]  /*0110*/  UIADD3 UR8, UP0, UR4, 0xf0, URZ ;  /* 0x000000f004087890 */ /* 0x000fe4000ff1e03f */
[----:B------:R-:W-:Y:S02]  /*0120*/  UIADD3 UR4, UP1, UR4, 0x1f0, URZ ;  /* 0x000001f004047890 */ /* 0x000fe4000ff3e03f */
[----:B------:R-:W-:Y:S02]  /*0130*/  UIADD3.X UR9, URZ, UR5, URZ, UP0, !UPT ;  /* 0x000000053f097290 */ /* 0x000fe400087fe43f */
[----:B------:R-:W-:-:S07]  /*0140*/  UIADD3.X UR5, URZ, UR5, URZ, UP1, !UPT ;  /* 0x000000053f057290 */ /* 0x000fce0008ffe43f */
[----:B------:R0:W-:Y:S02]  /*0150*/  UTMACCTL.PF [UR8] ;  /* 0x00000000080079b9 */ /* 0x0001e40008040000 */
[----:B------:R0:W-:Y:S02]  /*0160*/  UTMACCTL.PF [UR4] ;  /* 0x00000000040079b9 */ /* 0x0001e40008040000 */
[----:B0-----:R-:W-:Y:S01]  /*0170*/  NOP ;  /* 0x0000000000007918 */ /* 0x001fe20000000000 */
.L_x_1:
[----:B------:R-:W-:Y:S05]  /*0180*/  BSYNC B0 ;  /* 0x0000000000007941 */ /* 0x000fea0003800000 */
.L_x_0:
[----:B------:R-:W0:Y:S01]  /*0190*/  SHFL.IDX PT, R6, R0, RZ, 0x1f ;  /* 0x00001fff00067589 */ /* 0x000e2200000e0000 */
[----:B------:R-:W-:Y:S01]  /*01a0*/  R2UR UR14, R3 ;  /* 0x00000000030e72ca */ /* 0x000fe200000e0000 */
[----:B------:R-:W-:-:S04]  /*01b0*/  UISETP.NE.AND UP0, UPT, UR6, 0x3, UPT ;  /* 0x000000030600788c */ /* 0x000fc8000bf05270 */
[----:B------:R-:W-:-:S08]  /*01c0*/  UISETP.EQ.OR UP0, UPT, UR6, URZ, !UP0 ;  /* 0x0000003f0600728c */ /* 0x000fd0000c702670 */
[----:B------:R-:W-:Y:S02]  /*01d0*/  UIADD3 UR12, UR14, -0x1, URZ ;  /* 0xffffffff0e0c7890 */ /* 0x000fe4000fffe03f */
[----:B------:R-:W-:Y:S02]  /*01e0*/  UISETP.EQ.AND UP0, UPT, UR14, URZ, UP0 ;  /* 0x0000003f0e00728c */ /* 0x000fe40008702270 */
[----:B------:R-:W-:Y:S02]  /*01f0*/  UISETP.GE.U32.AND UP1, UPT, UR12, 0x2, UPT ;  /* 0x000000020c00788c */ /* 0x000fe4000bf26070 */
[----:B------:R-:W-:Y:S01]  /*0200*/  USEL UR13, URZ, 0x1, !UP0 ;  /* 0x000000013f0d7887 */ /* 0x000fe2000c000000 */
[----:B0-----:R-:W-:-:S03]  /*0210*/  ISETP.NE.AND P0, PT, R6, RZ, PT ;  /* 0x000000ff0600720c */ /* 0x001fc60003f05270 */
[----:B------:R-:W-:-:S10]  /*0220*/  USEL UR13, UR13, 0x2, UP1 ;  /* 0x000000020d0d7887 */ /* 0x000fd40008800000 */
[----:B------:R-:W-:Y:S05]  /*0230*/  @P0 BRA `(.L_x_2) ;  /* 0x0000000000600947 */ /* 0x000fea0003800000 */
[----:B------:R-:W0:Y:S01]  /*0240*/  S2UR UR7, SR_CgaCtaId ;  /* 0x00000000000779c3 */ /* 0x000e220000008800 */
[----:B------:R-:W-:Y:S01]  /*0250*/  UMOV UR4, 0x400 ;  /* 0x0000040000047882 */ /* 0x000fe20000000000 */
[----:B------:R-:W-:Y:S01]  /*0260*/  UMOV UR5, 0x1 ;  /* 0x0000000100057882 */ /* 0x000fe20000000000 */
[----:B------:R-:W-:Y:S01]  /*0270*/  UMOV UR8, 0x2 ;  /* 0x0000000200087882 */ /* 0x000fe20000000000 */
[----:B------:R-:W-:Y:S01]  /*0280*/  ELECT P0, URZ, PT ;  /* 0x00000000003f782f */ /* 0x000fe20003800000 */
[----:B------:R-:W-:-:S04]  /*0290*/  UIADD3 UR8, -UR8, 0x100000, URZ ;  /* 0x0010000008087890 */ /* 0x000fc8000fffe13f */
[----:B------:R-:W-:Y:S02]  /*02a0*/  USHF.L.U32 UR9, UR8, 0xb, URZ ;  /* 0x0000000b08097899 */ /* 0x000fe4000800063f */
[----:B------:R-:W-:Y:S02]  /*02b0*/  USHF.L.U32 UR8, UR8, 0x1, URZ ;  /* 0x0000000108087899 */ /* 0x000fe4000800063f */
[----:B0-----:R-:W-:Y:S02]  /*02c0*/  ULEA UR7, UR7, UR4, 0x18 ;  /* 0x0000000407077291 */ /* 0x001fe4000f8ec03f */
[----:B------:R-:W-:-:S04]  /*02d0*/  UIADD3 UR4, -UR5, 0x100000, URZ ;  /* 0x0010000005047890 */ /* 0x000fc8000fffe13f */
[----:B------:R-:W-:Y:S02]  /*02e0*/  USHF.L.U32 UR5, UR4, 0xb, URZ ;  /* 0x0000000b04057899 */ /* 0x000fe4000800063f */
[----:B------:R-:W-:Y:S01]  /*02f0*/  USHF.L.U32 UR4, UR4, 0x1, URZ ;  /* 0x0000000104047899 */ /* 0x000fe2000800063f */
[----:B------:R-:W0:Y:S11]  /*0300*/  FENCE.VIEW.ASYNC.S ;  /* 0x00000000000073c6 */ /* 0x000e360000000000 */
[----:B0-----:R0:W1:Y:S01]  /*0310*/  SYNCS.EXCH.64 URZ, [UR7], UR4 ;  /* 0x00000004073f75b2 */ /* 0x0010620008000100 */
[----:B------:R0:W2:Y:S01]  /*0320*/  SYNCS.EXCH.64 URZ, [UR7+0x28], UR8 ;  /* 0x00002808073f75b2 */ /* 0x0000a20008000100 */
[----:B------:R0:W3:Y:S01]  /*0330*/  SYNCS.EXCH.64 URZ, [UR7+0x8], UR4 ;  /* 0x00000804073f75b2 */ /* 0x0000e20008000100 */
[----:B------:R0:W4:Y:S01]  /*0340*/  SYNCS.EXCH.64 URZ, [UR7+0x30], UR8 ;  /* 0x00003008073f75b2 */ /* 0x0001220008000100 */
[----:B------:R0:W0:Y:S01]  /*0350*/  SYNCS.EXCH.64 URZ, [UR7+0x10], UR4 ;  /* 0x00001004073f75b2 */ /* 0x0000220008000100 */
[----:B------:R0:W0:Y:S01]  /*0360*/  SYNCS.EXCH.64 URZ, [UR7+0x38], UR8 ;  /* 0x00003808073f75b2 */ /* 0x0000220008000100 */
[----:B------:R0:W0:Y:S01]  /*0370*/  SYNCS.EXCH.64 URZ, [UR7+0x18], UR4 ;  /* 0x00001804073f75b2 */ /* 0x0000220008000100 */
[----:B------:R0:W0:Y:S01]  /*0380*/  SYNCS.EXCH.64 URZ, [UR7+0x40], UR8 ;  /* 0x00004008073f75b2 */ /* 0x0000220008000100 */
[----:B------:R0:W0:Y:S01]  /*0390*/  SYNCS.EXCH.64 URZ, [UR7+0x20], UR4 ;  /* 0x00002004073f75b2 */ /* 0x0000220008000100 */
[----:B------:R0:W0:Y:S01]  /*03a0*/  SYNCS.EXCH.64 URZ, [UR7+0x48], UR8 ;  /* 0x00004808073f75b2 */ /* 0x0000220008000100 */
[----:B------:R-:W-:Y:S01]  /*03b0*/  NOP ;  /* 0x0000000000007918 */ /* 0x000fe20000000000 */
.L_x_2:
[----:B------:R-:W-:Y:S01]  /*03c0*/  SHF.R.S32.HI R3, RZ, 0x1f, R2 ;  /* 0x0000001fff037819 */ /* 0x000fe20000011402 */
[----:B------:R-:W5:Y:S01]  /*03d0*/  SHFL.IDX PT, R7, R0, RZ, 0x1f ;  /* 0x00001fff00077589 */ /* 0x000f6200000e0000 */
[----:B------:R-:W1:Y:S01]  /*03e0*/  S2UR UR15, SR_CTAID.X ;  /* 0x00000000000f79c3 */ /* 0x000e620000002500 */
[----:B------:R-:W-:Y:S02]  /*03f0*/  ELECT P0, URZ, PT ;  /* 0x00000000003f782f */ /* 0x000fe40003800000 */
[----:B------:R-:W-:Y:S01]  /*0400*/  LEA.HI R3, R3, R2, RZ, 0x7 ;  /* 0x0000000203037211 */ /* 0x000fe200078f38ff */
[----:B------:R1:W2:Y:S01]  /*0410*/  SHFL.IDX PT, R10, R0, RZ, 0x1f ;  /* 0x00001fff000a7589 */ /* 0x0002a200000e0000 */
[----:B------:R-:W-:Y:S01]  /*0420*/  SHF.R.S32.HI R9, RZ, 0x1f, R6 ;  /* 0x0000001fff097819 */ /* 0x000fe20000011406 */
[----:B0-----:R-:W-:Y:S01]  /*0430*/  ULDC UR4, c[0x0][0x150] ;  /* 0x0000540000047ab9 */ /* 0x001fe20000000800 */
[----:B------:R-:W-:Y:S02]  /*0440*/  LOP3.LUT R3, R3, 0xffffff80, RZ, 0xc0, !PT ;  /* 0xffffff8003037812 */ /* 0x000fe400078ec0ff */
[----:B------:R-:W-:-:S02]  /*0450*/  ELECT P1, URZ, PT ;  /* 0x00000000003f782f */ /* 0x000fc40003820000 */
[----:B------:R-:W-:Y:S01]  /*0460*/  LEA.HI R9, R9, R6, RZ, 0x2 ;  /* 0x0000000609097211 */ /* 0x000fe200078f10ff */
[----:B------:R-:W0:Y:S01]  /*0470*/  LDC R13, c[0x0][0x144] ;  /* 0x00005100ff0d7b82 */ /* 0x000e220000000800 */
[----:B------:R-:W-:Y:S01]  /*0480*/  UMOV UR9, 0x80 ;  /* 0x0000008000097882 */ /* 0x000fe20000000000 */
[----:B------:R-:W-:Y:S01]  /*0490*/  IMAD.IADD R3, R2, 0x1, -R3 ;  /* 0x0000000102037824 */ /* 0x000fe200078e0a03 */
[----:B------:R-:W-:Y:S01]  /*04a0*/  LOP3.LUT R9, R9, 0x3ffffffc, RZ, 0xc0, !PT ;  /* 0x3ffffffc09097812 */ /* 0x000fe200078ec0ff */
[----:B------:R-:W-:Y:S01]  /*04b0*/  NOP ;  /* 0x0000000000007918 */ /* 0x000fe20000000000 */
[----:B------:R-:W-:Y:S01]  /*04c0*/  NOP ;  /* 0x0000000000007918 */ /* 0x000fe20000000000 */
[----:B------:R-:W-:Y:S02]  /*04d0*/  ISETP.NE.AND P3, PT, RZ, UR14, PT ;  /* 0x0000000eff007c0c */ /* 0x000fe4000bf65270 */
[----:B------:R-:W-:Y:S01]  /*04e0*/  SHF.R.S32.HI R12, RZ, 0x1f, R3 ;  /* 0x0000001fff0c7819 */ /* 0x000fe20000011403 */
[----:B------:R-:W-:Y:S01]  /*04f0*/  IMAD.IADD R9, R6, 0x1, -R9 ;  /* 0x0000000106097824 */ /* 0x000fe200078e0a09 */
[----:B------:R-:W3:Y:S01]  /*0500*/  LDC R15, c[0x0][0x148] ;  /* 0x00005200ff0f7b82 */ /* 0x000ee20000000800 */
[----:B------:R-:W4:Y:S01]  /*0510*/  SHFL.IDX PT, R6, R5, RZ, 0x1f ;  /* 0x00001fff05067589 */ /* 0x000f2200000e0000 */
[----:B------:R-:W-:-:S02]  /*0520*/  LEA.HI R4, R12, R3, RZ, 0x3 ;  /* 0x000000030c047211 */ /* 0x000fc400078f18ff */
[----:B-----5:R-:W-:Y:S02]  /*0530*/  ISETP.NE.OR P0, PT, R7, RZ, !P0 ;  /* 0x000000ff0700720c */ /* 0x020fe40004705670 */
[--C-:B------:R-:W-:Y:S02]  /*0540*/  SHF.R.S32.HI R7, RZ, 0x3, R4.reuse ;  /* 0x00000003ff077819 */ /* 0x100fe40000011404 */
[----:B------:R-:W-:Y:S02]  /*0550*/  SHF.R.S32.HI R8, RZ, 0x1f, R4 ;  /* 0x0000001fff087819 */ /* 0x000fe40000011404 */
[----:B------:R-:W5:Y:S01]  /*0560*/  S2R R4, SR_CTAID.Y ;  /* 0x0000000000047919 */ /* 0x000f620000002600 */
[----:B-1----:R-:W-:Y:S02]  /*0570*/  I2FP.F32.U32 R0, UR15 ;  /* 0x0000000f00007c45 */ /* 0x002fe40008201000 */
[----:B------:R-:W-:Y:S02]  /*0580*/  LEA.HI R8, R8, R7, RZ, 0x2 ;  /* 0x0000000708087211 */ /* 0x000fe400078f10ff */
[----:B--2---:R-:W-:Y:S01]  /*0590*/  ISETP.NE.OR P1, PT, R10, RZ, !P1 ;  /* 0x000000ff0a00720c */ /* 0x004fe20004f25670 */
[----:B------:R-:W-:Y:S01]  /*05a0*/  FMUL R11, R0, UR4 ;  /* 0x00000004000b7c20 */ /* 0x000fe20008400000 */
[----:B------:R-:W-:Y:S01]  /*05b0*/  LOP3.LUT R8, R8, 0xfffffffc, RZ, 0xc0, !PT ;  /* 0xfffffffc08087812 */ /* 0x000fe200078ec0ff */
[----:B------:R-:W-:Y:S01]  /*05c0*/  VOTEU.ALL UP0, P0 ;  /* 0x00000000003f7886 */ /* 0x000fe20000000000 */
[----:B------:R-:W-:-:S03]  /*05d0*/  ULDC UR4, c[0x0][0x154] ;  /* 0x0000550000047ab9 */ /* 0x000fc60000000800 */
[----:B------:R-:W-:Y:S01]  /*05e0*/  IMAD.IADD R8, R7, 0x1, -R8 ;  /* 0x0000000107087824 */ /* 0x000fe200078e0a08 */
[----:B------:R-:W1:Y:S01]  /*05f0*/  F2I.U32.TRUNC.NTZ R11, R11 ;  /* 0x0000000b000b7305 */ /* 0x000e62000020f000 */
[----:B------:R-:W2:Y:S01]  /*0600*/  @!UP0 S2UR UR8, SR_CgaCtaId ;  /* 0x00000000000889c3 */ /* 0x000ea20000008800 */
[----:B------:R-:W-:Y:S01]  /*0610*/  @!UP0 UMOV UR7, 0x400 ;  /* 0x0000040000078882 */ /* 0x000fe20000000000 */
[----:B------:R-:W-:Y:S01]  /*0620*/  IMAD R8, R9, 0x4, R8 ;  /* 0x0000000409087824 */ /* 0x000fe200078e0208 */
[----:B----4-:R-:W-:Y:S01]  /*0630*/  R2UR UR17, R6 ;  /* 0x00000000061172ca */ /* 0x010fe200000e0000 */
[----:B------:R-:W-:Y:S01]  /*0640*/  VOTEU.ALL UP1, P1 ;  /* 0x00000000003f7886 */ /* 0x000fe20000820000 */
[----:B------:R-:W-:Y:S01]  /*0650*/  VOTEU.ALL UP2, P1 ;  /* 0x00000000003f7886 */ /* 0x000fe20000840000 */
[C---:B------:R-:W-:Y:S01]  /*0660*/  IMAD.SHL.U32 R7, R8.reuse, 0x4, RZ ;  /* 0x0000000408077824 */ /* 0x040fe200078e00ff */
[----:B------:R-:W-:Y:S01]  /*0670*/  LEA.HI R0, R8, R8, RZ, 0x1 ;  /* 0x0000000808007211 */ /* 0x000fe200078f08ff */
[----:B------:R-:W-:Y:S01]  /*0680*/  VOTEU.ALL UP3, P1 ;  /* 0x00000000003f7886 */ /* 0x000fe20000860000 */
[----:B------:R-:W4:Y:S01]  /*0690*/  @!UP1 S2UR UR11, SR_CgaCtaId ;  /* 0x00000000000b99c3 */ /* 0x000f220000008800 */
[----:B------:R-:W-:Y:S01]  /*06a0*/  @!UP1 UMOV UR10, 0x400 ;  /* 0x00000400000a9882 */ /* 0x000fe20000000000 */
[----:B------:R-:W-:Y:S01]  /*06b0*/  LOP3.LUT R9, R0, 0xfffffffe, RZ, 0xc0, !PT ;  /* 0xfffffffe00097812 */ /* 0x000fe200078ec0ff */
[----:B------:R-:W-:Y:S01]  /*06c0*/  VOTEU.ALL UP4, P1 ;  /* 0x00000000003f7886 */ /* 0x000fe20000880000 */
[C---:B------:R-:W-:Y:S01]  /*06d0*/  LOP3.LUT R17, R8.reuse, 0xc, R7, 0x78, !PT ;  /* 0x0000000c08117812 */ /* 0x040fe200078e7807 */
[----:B-1----:R-:W-:Y:S01]  /*06e0*/  IMAD.MOV R14, RZ, RZ, -R11 ;  /* 0x000000ffff0e7224 */ /* 0x002fe200078e0a0b */
[----:B------:R-:W-:Y:S01]  /*06f0*/  VOTEU.ALL UP5, P1 ;  /* 0x00000000003f7886 */ /* 0x000fe200008a0000 */
[----:B------:R-:W-:Y:S01]  /*0700*/  IMAD.IADD R9, R8, 0x1, -R9 ;  /* 0x0000000108097824 */ /* 0x000fe200078e0a09 */
[----:B-----5:R-:W-:Y:S01]  /*0710*/  I2FP.F32.U32 R0, R4 ;  /* 0x0000000400007245 */ /* 0x020fe20000201000 */
[----:B0-----:R-:W-:Y:S01]  /*0720*/  IMAD R14, R13, R14, UR15 ;  /* 0x0000000f0d0e7e24 */ /* 0x001fe2000f8e020e */
[----:B------:R-:W0:Y:S01]  /*0730*/  LDC R8, c[0x0][0x140] ;  /* 0x00005000ff087b82 */ /* 0x000e220000000800 */
[----:B------:R1:W-:Y:S02]  /*0740*/  STL [R1+0x80], R17 ;  /* 0x0000801101007387 */ /* 0x0003e40000100800 */
[----:B------:R-:W-:Y:S01]  /*0750*/  FMUL R0, R0, UR4 ;  /* 0x0000000400007c20 */ /* 0x000fe20008400000 */
[----:B------:R-:W-:Y:S01]  /*0760*/  ISETP.NE.AND P2, PT, R9, R14, PT ;  /* 0x0000000e0900720c */ /* 0x000fe20003f45270 */
[----:B------:R-:W-:Y:S01]  /*0770*/  UMOV UR4, 0x20 ;  /* 0x0000002000047882 */ /* 0x000fe20000000000 */
[----:B--2---:R-:W-:-:S02]  /*0780*/  @!UP0 ULEA UR7, UR8, UR7, 0x18 ;  /* 0x0000000708078291 */ /* 0x004fc4000f8ec03f */
[----:B------:R-:W-:-:S04]  /*0790*/  @!UP0 UIADD3 UR4, -UR4, 0x100000, URZ ;  /* 0x0010000004048890 */ /* 0x000fc8000fffe13f */
[----:B------:R-:W-:Y:S02]  /*07a0*/  @!UP0 USHF.L.U32 UR5, UR4, 0xb, URZ ;  /* 0x0000000b04058899 */ /* 0x000fe4000800063f */
[----:B------:R-:W-:Y:S01]  /*07b0*/  @!UP0 USHF.L.U32 UR4, UR4, 0x1, URZ ;  /* 0x0000000104048899 */ /* 0x000fe2000800063f */
[----:B------:R-:W2:Y:S01]  /*07c0*/  F2I.U32.TRUNC.NTZ R0, R0 ;  /* 0x0000000000007305 */ /* 0x000ea2000020f000 */
[----:B------:R-:W-:-:S04]  /*07d0*/  @!UP1 UIADD3 UR8, -UR9, 0x100000, URZ ;  /* 0x0010000009089890 */ /* 0x000fc8000fffe13f */
[----:B------:R-:W-:Y:S02]  /*07e0*/  @!UP1 USHF.L.U32 UR9, UR8, 0xb, URZ ;  /* 0x0000000b08099899 */ /* 0x000fe4000800063f */
[----:B------:R-:W-:Y:S01]  /*07f0*/  @!UP1 USHF.L.U32 UR8, UR8, 0x1, URZ ;  /* 0x0000000108089899 */ /* 0x000fe2000800063f */
[----:B------:R-:W-:Y:S01]  /*0800*/  VOTEU.ALL UP0, P0 ;  /* 0x00000000003f7886 */ /* 0x000fe20000000000 */
[----:B----4-:R-:W-:Y:S01]  /*0810*/  @!UP1 ULEA UR10, UR11, UR10, 0x18 ;  /* 0x0000000a0b0a9291 */ /* 0x010fe2000f8ec03f */
[----:B------:R-:W-:Y:S01]  /*0820*/  VOTEU.ALL UP1, P0 ;  /* 0x00000000003f7886 */ /* 0x000fe20000020000 */
[----:B------:R-:W-:-:S04]  /*0830*/  LOP3.LUT P0, RZ, R3, 0x7, RZ, 0xc0, !PT ;  /* 0x0000000703ff7812 */ /* 0x000fc8000780c0ff */
[C---:B------:R-:W-:Y:S01]  /*0840*/  ISETP.LT.U32.AND P0, PT, R17.reuse, 0x2, !P0 ;  /* 0x000000021100780c */ /* 0x040fe20004701070 */
[----:B------:R-:W4:Y:S02]  /*0850*/  FENCE.VIEW.ASYNC.S ;  /* 0x00000000000073c6 */ /* 0x000f240000000000 */
[----:B----4-:R1:W4:Y:S01]  /*0860*/  @!UP0 SYNCS.EXCH.64 URZ, [UR7+0x80], UR4 ;  /* 0x00008004073f85b2 */ /* 0x0103220008000100 */
[----:B--2---:R-:W-:Y:S01]  /*0870*/  IMAD.MOV R16, RZ, RZ, -R0 ;  /* 0x000000ffff107224 */ /* 0x004fe200078e0a00 */
[----:B------:R-:W-:Y:S02]  /*0880*/  @P2 LEA.HI R0, R17, R17, RZ, 0x1 ;  /* 0x0000001111002211 */ /* 0x000fe400078f08ff */
[----:B0-----:R-:W-:Y:S01]  /*0890*/  ISETP.EQ.U32.AND P1, PT, R8, 0x1, PT ;  /* 0x000000010800780c */ /* 0x001fe20003f22070 */
[----:B---3--:R-:W-:Y:S01]  /*08a0*/  IMAD R7, R15, R16, R4 ;  /* 0x000000100f077224 */ /* 0x008fe200078e0204 */
[----:B------:R-:W-:-:S04]  /*08b0*/  @P2 SHF.R.S32.HI R0, RZ, 0x1, R0 ;  /* 0x00000001ff002819 */ /* 0x000fc80000011400 */
[----:B------:R-:W-:Y:S01]  /*08c0*/  @P2 ISETP.NE.AND P4, PT, R0, R7, PT ;  /* 0x000000070000220c */ /* 0x000fe20003f85270 */
[----:B------:R-:W-:Y:S01]  /*08d0*/  IMAD.MOV.U32 R0, RZ, RZ, 0x1 ;  /* 0x00000001ff007424 */ /* 0x000fe200078e00ff */
[----:B------:R-:W-:Y:S02]  /*08e0*/  SEL R7, RZ, 0x1, !P0 ;  /* 0x00000001ff077807 */ /* 0x000fe40004000000 */
[----:B------:R-:W-:Y:S01]  /*08f0*/  @P2 SEL R0, RZ, 0x1, P4 ;  /* 0x00000001ff002807 */ /* 0x000fe20002000000 */
[----:B------:R1:W0:Y:S01]  /*0900*/  @!UP1 SYNCS.EXCH.64 URZ, [UR7+0x88], UR4 ;  /* 0x00008804073f95b2 */ /* 0x0002220008000100 */
[----:B------:R-:W-:Y:S02]  /*0910*/  NOP ;  /* 0x0000000000007918 */ /* 0x000fe40000000000 */
[----:B------:R-:W-:-:S05]  /*0920*/  LOP3.LUT R0, R0, R7, RZ, 0xc0, !PT ;  /* 0x0000000700007212 */ /* 0x000fca00078ec0ff */
[----:B------:R1:W-:Y:S01]  /*0930*/  STL [R1+0x78], R0 ;  /* 0x0000780001007387 */ /* 0x0003e20000100800 */
[----:B------:R1:W2:Y:S01]  /*0940*/  @!UP2 SYNCS.EXCH.64 URZ, [UR10+0x60], UR8 ;  /* 0x000060080a3fa5b2 */ /* 0x0002a20008000100 */
[----:B------:R1:W3:Y:S01]  /*0950*/  @!UP3 SYNCS.EXCH.64 URZ, [UR10+0x68], UR8 ;  /* 0x000068080a3fb5b2 */ /* 0x0002e20008000100 */
[----:B------:R1:W0:Y:S01]  /*0960*/  @!UP4 SYNCS.EXCH.64 URZ, [UR10+0x70], UR8 ;  /* 0x000070080a3fc5b2 */ /* 0x0002220008000100 */
[----:B------:R1:W0:Y:S01]  /*0970*/  @!UP5 SYNCS.EXCH.64 URZ, [UR10+0x78], UR8 ;  /* 0x000078080a3fd5b2 */ /* 0x0002220008000100 */
[----:B------:R-:W-:Y:S01]  /*0980*/  NOP ;  /* 0x0000000000007918 */ /* 0x000fe20000000000 */
[----:B----4-:R-:W-:Y:S05]  /*0990*/  @!P1 BRA `(.L_x_3) ;  /* 0x0000000000089947 */ /* 0x010fea0003800000 */
[----:B0-23--:R-:W-:Y:S01]  /*09a0*/  UCGABAR_ARV ;  /* 0x00000000000079c7 */ /* 0x00dfe20008000000 */
[----:B------:R-:W-:Y:S05]  /*09b0*/  BRA `(.L_x_4) ;  /* 0x0000000000047947 */ /* 0x000fea0003800000 */
.L_x_3:
[----:B0-23--:R-:W-:Y:S01]  /*09c0*/  NOP ;  /* 0x0000000000007918 */ /* 0x00dfe20000000000 */
.L_x_4:
[----:B-1----:R-:W-:Y:S01]  /*09d0*/  ULDC.64 UR4, c[0x0][0x598] ;  /* 0x0001660000047ab9 */ /* 0x002fe20000000a00 */
[----:B------:R-:W-:Y:S01]  /*09e0*/  ULDC.64 UR22, c[0x0][0x208] ;  /* 0x0000820000167ab9 */ /* 0x000fe20000000a00 */
[----:B------:R-:W-:-:S04]  /*09f0*/  ISETP.NE.U32.AND P0, PT, RZ, UR4, PT ;  /* 0x00000004ff007c0c */ /* 0x000fc8000bf05070 */
[----:B------:R-:W-:-:S13]  /*0a00*/  ISETP.NE.AND.EX P0, PT, RZ, UR5, PT, P0 ;  /* 0x00000005ff007c0c */ /* 0x000fda000bf05300 */
[----:B------:R-:W-:Y:S05]  /*0a10*/  @!P0 BRA `(.L_x_5) ;  /* 0x0000000000208947 */ /* 0x000fea0003800000 */
[----:B------:R-:W0:Y:S02]  /*0a20*/  LDC.64 R6, c[0x0][0x598] ;  /* 0x00016600ff067b82 */ /* 0x000e240000000a00 */
[----:B0-----:R-:W2:Y:S02]  /*0a30*/  LDG.E.64 R6, desc[UR22][R6.64] ;  /* 0x0000001606067981 */ /* 0x001ea4000c1e1b00 */
[----:B--2---:R-:W-:-:S04]  /*0a40*/  ISETP.NE.U32.AND P0, PT, R6, RZ, PT ;  /* 0x000000ff0600720c */ /* 0x004fc80003f05070 */
[----:B------:R-:W-:-:S13]  /*0a50*/  ISETP.NE.AND.EX P0, PT, R7, RZ, PT, P0 ;  /* 0x000000ff0700720c */ /* 0x000fda0003f05300 */
[----:B------:R-:W-:Y:S05]  /*0a60*/  @!P0 BRA `(.L_x_5) ;  /* 0x00000000000c8947 */ /* 0x000fea0003800000 */
[----:B------:R-:W2:Y:S02]  /*0a70*/  LD.E R6, desc[UR22][R6.64] ;  /* 0x0000001606067980 */ /* 0x000ea4000c101900 */
[----:B--2---:R-:W-:Y:S01]  /*0a80*/  R2UR UR24, R6 ;  /* 0x00000000061872ca */ /* 0x004fe200000e0000 */
[----:B------:R-:W-:-:S14]  /*0a90*/  BRA `(.L_x_6) ;  /* 0x0000000000247947 */ /* 0x000fdc0003800000 */
.L_x_5:
[----:B------:R-:W-:Y:S02]  /*0aa0*/  ULDC.64 UR4, c[0x0][0x588] ;  /* 0x0001620000047ab9 */ /* 0x000fe40000000a00 */
[----:B------:R-:W-:-:S04]  /*0ab0*/  ISETP.NE.U32.AND P0, PT, RZ, UR4, PT ;  /* 0x00000004ff007c0c */ /* 0x000fc8000bf05070 */
[----:B------:R-:W-:-:S13]  /*0ac0*/  ISETP.NE.AND.EX P0, PT, RZ, UR5, PT, P0 ;  /* 0x00000005ff007c0c */ /* 0x000fda000bf05300 */
[----:B------:R-:W-:Y:S05]  /*0ad0*/  @!P0 BRA `(.L_x_7) ;  /* 0x0000000000108947 */ /* 0x000fea0003800000 */
[----:B------:R-:W0:Y:S02]  /*0ae0*/  LDC.64 R6, c[0x0][0x588] ;  /* 0x00016200ff067b82 */ /* 0x000e240000000a00 */
[----:B0-----:R-:W2:Y:S02]  /*0af0*/  LDG.E R6, desc[UR22][R6.64] ;  /* 0x0000001606067981 */ /* 0x001ea4000c1e1900 */
[----:B--2---:R-:W-:Y:S01]  /*0b00*/  R2UR UR24, R6 ;  /* 0x00000000061872ca */ /* 0x004fe200000e0000 */
[----:B------:R-:W-:-:S14]  /*0b10*/  BRA `(.L_x_6) ;  /* 0x0000000000047947 */ /* 0x000fdc0003800000 */
.L_x_7:
[----:B------:R-:W-:-:S05]  /*0b20*/  ULDC UR24, c[0x0][0x580] ;  /* 0x0001600000187ab9 */ /* 0x000fca0000000800 */
.L_x_6:
[----:B------:R-:W-:Y:S02]  /*0b30*/  ULDC.64 UR4, c[0x0][0x5a0] ;  /* 0x0001680000047ab9 */ /* 0x000fe40000000a00 */
        /* <DEDUP_REMOVED lines=11> */
.L_x_8:
        /* <DEDUP_REMOVED lines=8> */
.L_x_10:
[----:B------:R-:W-:-:S05]  /*0c70*/  ULDC UR25, c[0x0][0x584] ;  /* 0x0001610000197ab9 */ /* 0x000fca0000000800 */
.L_x_9:
[----:B------:R-:W0:Y:S01]  /*0c80*/  LDC R0, c[0x0][0x65c] ;  /* 0x00019700ff007b82 */ /* 0x000e220000000800 */
[----:B------:R-:W-:Y:S01]  /*0c90*/  IMAD.U32 R6, RZ, RZ, UR15 ;  /* 0x0000000fff067e24 */ /* 0x000fe2000f8e00ff */
[----:B------:R-:W-:Y:S01]  /*0ca0*/  UISETP.NE.AND UP0, UPT, UR14, 0x2, UPT ;  /* 0x000000020e00788c */ /* 0x000fe2000bf05270 */
[----:B------:R-:W-:Y:S01]  /*0cb0*/  IMAD.MOV.U32 R7, RZ, RZ, RZ ;  /* 0x000000ffff077224 */ /* 0x000fe200078e00ff */
[----:B------:R-:W-:Y:S01]  /*0cc0*/  ULDC UR7, c[0x0][0x28c] ;  /* 0x0000a30000077ab9 */ /* 0x000fe20000000800 */
[----:B------:R-:W-:Y:S01]  /*0cd0*/  UMOV UR5, URZ ;  /* 0x0000003f00057c82 */ /* 0x000fe20008000000 */
[----:B------:R-:W-:Y:S02]  /*0ce0*/  UIADD3 UR7, UR7, 0x3f, URZ ;  /* 0x0000003f07077890 */ /* 0x000fe4000fffe03f */
[----:B------:R-:W-:Y:S01]  /*0cf0*/  PLOP3.LUT P0, PT, PT, PT, UP0, 0x80, 0x0 ;  /* 0x000000000000781c */ /* 0x000fe20003f0f008 */
[----:B------:R-:W-:Y:S01]  /*0d00*/  UMOV UR4, URZ ;  /* 0x0000003f00047c82 */ /* 0x000fe20008000000 */
[----:B------:R-:W-:Y:S01]  /*0d10*/  USHF.R.S32.HI UR10, URZ, 0x1f, UR7 ;  /* 0x0000001f3f0a7899 */ /* 0x000fe20008011407 */
[----:B------:R-:W-:-:S03]  /*0d20*/  ULDC.64 UR18, c[0x0][0x650] ;  /* 0x0001940000127ab9 */ /* 0x000fc60000000a00 */
[----:B------:R-:W-:-:S04]  /*0d30*/  ULEA.HI UR10, UR10, UR7, URZ, 0x6 ;  /* 0x000000070a0a7291 */ /* 0x000fc8000f8f303f */
[----:B------:R-:W-:Y:S01]  /*0d40*/  USHF.R.S32.HI UR14, URZ, 0x6, UR10 ;  /* 0x000000063f0e7899 */ /* 0x000fe2000801140a */
[----:B0-----:R-:W-:-:S13]  /*0d50*/  ISETP.NE.AND P2, PT, R0, 0x1, PT ;  /* 0x000000010000780c */ /* 0x001fda0003f45270 */
[----:B------:R-:W0:Y:S01]  /*0d60*/  @P2 LDC R9, c[0x0][0x10] ;  /* 0x00000400ff092b82 */ /* 0x000e220000000800 */
[----:B------:R-:W-:-:S07]  /*0d70*/  @P2 IMAD.MOV.U32 R5, RZ, RZ, RZ ;  /* 0x000000ffff052224 */ /* 0x000fce00078e00ff */
[----:B------:R-:W1:Y:S01]  /*0d80*/  @!P2 LDC R11, c[0x0][0xc] ;  /* 0x00000300ff0bab82 */ /* 0x000e620000000800 */
[----:B------:R-:W-:Y:S01]  /*0d90*/  ULDC UR8, c[0x0][0xc] ;  /* 0x0000030000087ab9 */ /* 0x000fe20000000800 */
[----:B------:R-:W-:Y:S01]  /*0da0*/  ULDC UR9, c[0x0][0x10] ;  /* 0x0000040000097ab9 */ /* 0x000fe20000000800 */
[----:B------:R-:W-:Y:S01]  /*0db0*/  ULDC UR7, c[0x0][0x14] ;  /* 0x0000050000077ab9 */ /* 0x000fe20000000800 */
[----:B------:R-:W-:-:S04]  /*0dc0*/  UIMAD.WIDE.U32 UR8, UR8, UR9, URZ ;  /* 0x00000009080872a5 */ /* 0x000fc8000f8e003f */
[----:B------:R-:W-:Y:S01]  /*0dd0*/  UIMAD.WIDE.U32 UR20, UR8, UR7, URZ ;  /* 0x00000007081472a5 */ /* 0x000fe2000f8e003f */
[----:B0-----:R-:W-:Y:S01]  /*0de0*/  @P2 IMAD.WIDE.U32 R8, R9, UR15, R4 ;  /* 0x0000000f09082c25 */ /* 0x001fe2000f8e0004 */
[----:B------:R-:W-:-:S03]  /*0df0*/  UIMAD UR15, UR9, UR7, URZ ;  /* 0x00000007090f72a4 */ /* 0x000fc6000f8e023f */
[----:B------:R-:W-:Y:S01]  /*0e00*/  @P2 IMAD.MOV.U32 R13, RZ, RZ, R8 ;  /* 0x000000ffff0d2224 */ /* 0x000fe200078e0008 */
[----:B------:R-:W-:Y:S01]  /*0e10*/  UIADD3 UR15, UR21, UR15, URZ ;  /* 0x0000000f150f7290 */ /* 0x000fe2000fffe03f */
[----:B-1----:R-:W-:-:S04]  /*0e20*/  @!P2 IMAD.WIDE.U32 R6, R4, R11, R6 ;  /* 0x0000000b0406a225 */ /* 0x002fc800078e0006 */
[----:B------:R-:W-:Y:S02]  /*0e30*/  @P2 IMAD.MOV.U32 R11, RZ, RZ, RZ ;  /* 0x000000ffff0b2224 */ /* 0x000fe400078e00ff */
[----:B------:R-:W-:Y:S02]  /*0e40*/  @!P2 IMAD.MOV.U32 R13, RZ, RZ, R6 ;  /* 0x000000ffff0da224 */ /* 0x000fe400078e0006 */
[----:B------:R-:W-:Y:S02]  /*0e50*/  @P2 IMAD.IADD R10, R9, 0x1, R11 ;  /* 0x00000001090a2824 */ /* 0x000fe400078e020b */
[----:B------:R-:W-:Y:S01]  /*0e60*/  @!P2 IMAD.MOV.U32 R10, RZ, RZ, R7 ;  /* 0x000000ffff0aa224 */ /* 0x000fe200078e0007 */
[----:B------:R0:W-:Y:S01]  /*0e70*/  STL [R1+0x88], R13 ;  /* 0x0000880d01007387 */ /* 0x0001e20000100800 */
[----:B------:R-:W-:Y:S02]  /*0e80*/  IMAD.MOV.U32 R17, RZ, RZ, R13 ;  /* 0x000000ffff117224 */ /* 0x000fe400078e000d */
[----:B------:R-:W-:Y:S01]  /*0e90*/  IMAD.MOV.U32 R22, RZ, RZ, R10 ;  /* 0x000000ffff167224 */ /* 0x000fe200078e000a */
[----:B------:R0:W-:Y:S01]  /*0ea0*/  STL [R1+0x84], R10 ;  /* 0x0000840a01007387 */ /* 0x0001e20000100800 */
[----:B------:R-:W-:Y:S05]  /*0eb0*/  @P0 BRA `(.L_x_11) ;  /* 0x0000000000280947 */ /* 0x000fea0003800000 */
[----:B------:R-:W-:Y:S01]  /*0ec0*/  IADD3 R17, P0, R17, UR20, RZ ;  /* 0x0000001411117c10 */ /* 0x000fe2000ff1e0ff */
[----:B------:R-:W-:Y:S02]  /*0ed0*/  UISETP.GE.U32.AND UP0, UPT, UR14, 0x5, UPT ;  /* 0x000000050e00788c */ /* 0x000fe4000bf06070 */
[----:B------:R-:W-:Y:S01]  /*0ee0*/  UIMAD.WIDE.U32 UR4, UR14, -0x33333333, URZ ;  /* 0xcccccccd0e0478a5 */ /* 0x000fe2000f8e003f */
[----:B------:R-:W-:Y:S01]  /*0ef0*/  IADD3.X R22, R22, UR15, RZ, P0, !PT ;  /* 0x0000000f16167c10 */ /* 0x000fe200087fe4ff */
[----:B------:R1:W-:Y:S02]  /*0f00*/  STL [R1+0x88], R17 ;  /* 0x0000881101007387 */ /* 0x0003e40000100800 */
[----:B------:R-:W-:Y:S02]  /*0f10*/  USHF.R.U32.HI UR5, URZ, 0x2, UR5 ;  /* 0x000000023f057899 */ /* 0x000fe40008011605 */
[----:B------:R1:W-:Y:S01]  /*0f20*/  STL [R1+0x84], R22 ;  /* 0x0000841601007387 */ /* 0x0003e20000100800 */
[----:B------:R-:W-:-:S02]  /*0f30*/  UMOV UR4, URZ ;  /* 0x0000003f00047c82 */ /* 0x000fc40008000000 */
[----:B------:R-:W-:Y:S02]  /*0f40*/  @UP0 ULOP3.LUT UR4, UR5, 0x1, URZ, 0xc0, !UPT ;  /* 0x0000000105040892 */ /* 0x000fe4000f8ec03f */
[----:B------:R-:W-:-:S12]  /*0f50*/  UIMAD UR5, UR5, -0x5, UR14 ;  /* 0xfffffffb050578a4 */ /* 0x000fd8000f8e020e */
.L_x_11:
[----:B------:R-:W-:Y:S01]  /*0f60*/  IMAD.MOV.U32 R8, RZ, RZ, -0x1 ;  /* 0xffffffffff087424 */ /* 0x000fe200078e00ff */
[----:B------:R-:W-:Y:S01]  /*0f70*/  ISETP.GE.U32.AND P0, PT, R17, UR18, PT ;  /* 0x0000001211007c0c */ /* 0x000fe2000bf06070 */
[----:B------:R-:W-:Y:S01]  /*0f80*/  IMAD.MOV.U32 R6, RZ, RZ, -0x1 ;  /* 0xffffffffff067424 */ /* 0x000fe200078e00ff */
[----:B------:R-:W-:Y:S01]  /*0f90*/  PRMT R0, RZ, 0x7610, R0 ;  /* 0x00007610ff007816 */ /* 0x000fe20000000000 */
[----:B------:R-:W-:Y:S01]  /*0fa0*/  IMAD.MOV.U32 R7, RZ, RZ, -0x1 ;  /* 0xffffffffff077424 */ /* 0x000fe200078e00ff */
[----:B------:R2:W-:Y:S01]  /*0fb0*/  STL [R1+0x8c], R8 ;  /* 0x00008c0801007387 */ /* 0x0005e20000100800 */
[----:B------:R-:W-:-:S03]  /*0fc0*/  ISETP.GE.U32.AND.EX P0, PT, R22, UR19, PT, P0 ;  /* 0x0000001316007c0c */ /* 0x000fc6000bf06100 */
[----:B------:R2:W-:Y:S04]  /*0fd0*/  STL [R1+0x7c], R6 ;  /* 0x00007c0601007387 */ /* 0x0005e80000100800 */
[----:B------:R2:W-:Y:S06]  /*0fe0*/  STL [R1+0x90], R7 ;  /* 0x0000900701007387 */ /* 0x0005ec0000100800 */
[----:B------:R-:W-:Y:S05]  /*0ff0*/  @P0 BRA `(.L_x_12) ;  /* 0x0000000400380947 */ /* 0x000fea0003800000 */
[----:B------:R-:W3:Y:S01]  /*1000*/  LDC.64 R18, c[0x0][0x628] ;  /* 0x00018a00ff127b82 */ /* 0x000ee20000000a00 */
[----:B--2---:R-:W-:Y:S02]  /*1010*/  IMAD.MOV.U32 R6, RZ, RZ, R17 ;  /* 0x000000ffff067224 */ /* 0x004fe400078e0011 */
[----:B------:R-:W-:-:S05]  /*1020*/  IMAD.MOV.U32 R7, RZ, RZ, R22 ;  /* 0x000000ffff077224 */ /* 0x000fca00078e0016 */
[----:B------:R-:W2:Y:S08]  /*1030*/  LDC R0, c[0x0][0x630] ;  /* 0x00018c00ff007b82 */ /* 0x000eb00000000800 */
[----:B------:R-:W4:Y:S01]  /*1040*/  LDC.64 R20, c[0x0][0x620] ;  /* 0x00018800ff147b82 */ /* 0x000f220000000a00 */
[----:B---3--:R-:W-:-:S04]  /*1050*/  ISETP.NE.U32.AND P0, PT, R18, RZ, PT ;  /* 0x000000ff1200720c */ /* 0x008fc80003f05070 */
[----:B------:R-:W-:-:S13]  /*1060*/  ISETP.NE.AND.EX P0, PT, R19, RZ, PT, P0 ;  /* 0x000000ff1300720c */ /* 0x000fda0003f05300 */
[----:B--2-4-:R-:W-:Y:S05]  /*1070*/  @!P0 BRA `(.L_x_13) ;  /* 0x0000000000288947 */ /* 0x014fea0003800000 */
[----:B------:R-:W2:Y:S02]  /*1080*/  LDC R11, c[0x0][0x634] ;  /* 0x00018d00ff0b7b82 */ /* 0x000ea40000000800 */
[----:B--2---:R-:W-:-:S05]  /*1090*/  IADD3 R11, P0, R17, R11, RZ ;  /* 0x0000000b110b7210 */ /* 0x004fca0007f1e0ff */
[----:B0-----:R-:W-:-:S04]  /*10a0*/  IMAD.X R13, RZ, RZ, R22, P0 ;  /* 0x000000ffff0d7224 */ /* 0x001fc800000e0616 */
[----:B------:R-:W-:-:S04]  /*10b0*/  IMAD.WIDE.U32 R6, R13, R18, RZ ;  /* 0x000000120d067225 */ /* 0x000fc800078e00ff */
[----:B------:R-:W-:-:S04]  /*10c0*/  IMAD.WIDE.U32 R8, P0, R11, R19, R6 ;  /* 0x000000130b087225 */ /* 0x000fc80007800006 */
[----:B------:R-:W-:-:S04]  /*10d0*/  IMAD.WIDE.U32 R6, R11, R18, RZ ;  /* 0x000000120b067225 */ /* 0x000fc800078e00ff */
[----:B------:R-:W-:Y:S01]  /*10e0*/  IMAD.X R11, RZ, RZ, RZ, P0 ;  /* 0x000000ffff0b7224 */ /* 0x000fe200000e06ff */
[----:B------:R-:W-:Y:S01]  /*10f0*/  IADD3 RZ, P0, R7, R8, RZ ;  /* 0x0000000807ff7210 */ /* 0x000fe20007f1e0ff */
[----:B------:R-:W-:-:S04]  /*1100*/  IMAD.MOV.U32 R10, RZ, RZ, R9 ;  /* 0x000000ffff0a7224 */ /* 0x000fc800078e0009 */
[----:B------:R-:W-:-:S08]  /*1110*/  IMAD.WIDE.U32.X R6, R13, R19, R10, P0 ;  /* 0x000000130d067225 */ /* 0x000fd000000e040a */
.L_x_13:
[-CC-:B------:R-:W-:Y:S01]  /*1120*/  SHF.R.U64 R27, R6, R0.reuse, R7.reuse ;  /* 0x00000000061b7219 */ /* 0x180fe20000001207 */
[----:B------:R-:W2:Y:S01]  /*1130*/  LDC.64 R24, c[0x0][0x640] ;  /* 0x00019000ff187b82 */ /* 0x000ea20000000a00 */
[----:B------:R-:W-:Y:S01]  /*1140*/  SHF.R.U32.HI R0, RZ, R0, R7 ;  /* 0x00000000ff007219 */ /* 0x000fe20000011607 */
[----:B------:R-:W-:Y:S01]  /*1150*/  IMAD.MOV.U32 R6, RZ, RZ, R17 ;  /* 0x000000ffff067224 */ /* 0x000fe200078e0011 */
[----:B------:R-:W-:-:S05]  /*1160*/  IADD3 R9, P0, RZ, -R27, RZ ;  /* 0x8000001bff097210 */ /* 0x000fca0007f1e0ff */
[----:B------:R-:W3:Y:S01]  /*1170*/  LDC R8, c[0x0][0x618] ;  /* 0x00018600ff087b82 */ /* 0x000ee20000000800 */
[----:B------:R-:W-:-:S04]  /*1180*/  IMAD.X R7, RZ, RZ, ~R0, P0 ;  /* 0x000000ffff077224 */ /* 0x000fc800000e0e00 */
[-C--:B------:R-:W-:Y:S02]  /*1190*/  IMAD R0, R7, R20.reuse, RZ ;  /* 0x0000001407007224 */ /* 0x080fe400078e02ff */
[----:B------:R-:W-:Y:S01]  /*11a0*/  IMAD.MOV.U32 R7, RZ, RZ, R22 ;  /* 0x000000ffff077224 */ /* 0x000fe200078e0016 */
[----:B------:R-:W4:Y:S01]  /*11b0*/  LDC R11, c[0x0][0x608] ;  /* 0x00018200ff0b7b82 */ /* 0x000f220000000800 */
[----:B-1----:R-:W-:Y:S02]  /*11c0*/  IMAD.MOV.U32 R22, RZ, RZ, 0x1 ;  /* 0x00000001ff167424 */ /* 0x002fe400078e00ff */
[----:B------:R-:W-:-:S04]  /*11d0*/  IMAD.WIDE.U32 R6, R9, R20, R6 ;  /* 0x0000001409067225 */ /* 0x000fc800078e0006 */
[----:B------:R-:W-:Y:S01]  /*11e0*/  IMAD R9, R9, R21, R0 ;  /* 0x0000001509097224 */ /* 0x000fe200078e0200 */
[----:B------:R-:W1:Y:S01]  /*11f0*/  LDC R23, c[0x0][0x658] ;  /* 0x00019600ff177b82 */ /* 0x000e620000000800 */
[----:B--2---:R-:W-:Y:S01]  /*1200*/  ISETP.NE.U32.AND P0, PT, R24, RZ, PT ;  /* 0x000000ff1800720c */ /* 0x004fe20003f05070 */
[----:B------:R-:W-:Y:S02]  /*1210*/  IMAD.MOV.U32 R0, RZ, RZ, -0x1 ;  /* 0xffffffffff007424 */ /* 0x000fe400078e00ff */
[----:B------:R-:W-:Y:S01]  /*1220*/  IMAD.IADD R7, R7, 0x1, R9 ;  /* 0x0000000107077824 */ /* 0x000fe200078e0209 */
[----:B------:R-:W-:-:S03]  /*1230*/  ISETP.NE.AND.EX P0, PT, R25, RZ, PT, P0 ;  /* 0x000000ff1900720c */ /* 0x000fc60003f05300 */
[----:B------:R-:W2:Y:S01]  /*1240*/  LDC R21, c[0x0][0x600] ;  /* 0x00018000ff157b82 */ /* 0x000ea20000000800 */
[-CC-:B---3--:R-:W-:Y:S02]  /*1250*/  SHF.R.U64 R19, R6, R8.reuse, R7.reuse ;  /* 0x0000000806137219 */ /* 0x188fe40000001207 */
[----:B------:R-:W-:-:S05]  /*1260*/  SHF.R.U32.HI R6, RZ, R8, R7 ;  /* 0x00000008ff067219 */ /* 0x000fca0000011607 */
[----:B------:R-:W3:Y:S01]  /*1270*/  LDC R18, c[0x0][0x648] ;  /* 0x00019200ff127b82 */ /* 0x000ee20000000800 */
[-CC-:B----4-:R-:W-:Y:S02]  /*1280*/  SHF.R.U64 R28, R19, R11.reuse, R6.reuse ;  /* 0x0000000b131c7219 */ /* 0x190fe40000001206 */
[----:B------:R-:W-:-:S05]  /*1290*/  SHF.R.U32.HI R6, RZ, R11, R6 ;  /* 0x0000000bff067219 */ /* 0x000fca0000011606 */
[----:B------:R-:W4:Y:S01]  /*12a0*/  LDC R20, c[0x0][0x638] ;  /* 0x00018e00ff147b82 */ /* 0x000f220000000800 */
[-CC-:B-1----:R-:W-:Y:S02]  /*12b0*/  SHF.R.U64 R30, R28, R23.reuse, R6.reuse ;  /* 0x000000171c1e7219 */ /* 0x182fe40000001206 */
[-C--:B------:R-:W-:Y:S02]  /*12c0*/  SHF.L.U32 R0, R0, R23.reuse, RZ ;  /* 0x0000001700007219 */ /* 0x080fe400000006ff */
[----:B------:R-:W-:Y:S01]  /*12d0*/  SHF.R.U32.HI R7, RZ, R23, R6 ;  /* 0x00000017ff077219 */ /* 0x000fe20000011606 */
[----:B------:R-:W-:Y:S01]  /*12e0*/  IMAD.MOV.U32 R6, RZ, RZ, R30 ;  /* 0x000000ffff067224 */ /* 0x000fe200078e001e */
[----:B0-----:R-:W-:Y:S01]  /*12f0*/  LOP3.LUT R13, RZ, R0, RZ, 0x33, !PT ;  /* 0x00000000ff0d7212 */ /* 0x001fe200078e33ff */
[----:B------:R-:W0:Y:S01]  /*1300*/  LDC R26, c[0x0][0x610] ;  /* 0x00018400ff1a7b82 */ /* 0x000e220000000800 */
[----:B------:R-:W-:Y:S05]  /*1310*/  @!P0 BRA `(.L_x_14) ;  /* 0x0000000000288947 */ /* 0x000fea0003800000 */
[----:B------:R-:W1:Y:S02]  /*1320*/  LDC R11, c[0x0][0x64c] ;  /* 0x00019300ff0b7b82 */ /* 0x000e640000000800 */
[----:B-1----:R-:W-:-:S05]  /*1330*/  IADD3 R11, P0, R30, R11, RZ ;  /* 0x0000000b1e0b7210 */ /* 0x002fca0007f1e0ff */
[----:B------:R-:W-:-:S04]  /*1340*/  IMAD.X R17, RZ, RZ, R7, P0 ;  /* 0x000000ffff117224 */ /* 0x000fc800000e0607 */
[----:B------:R-:W-:-:S04]  /*1350*/  IMAD.WIDE.U32 R6, R17, R24, RZ ;  /* 0x0000001811067225 */ /* 0x000fc800078e00ff */
[----:B------:R-:W-:-:S04]  /*1360*/  IMAD.WIDE.U32 R8, P0, R11, R25, R6 ;  /* 0x000000190b087225 */ /* 0x000fc80007800006 */
[----:B------:R-:W-:-:S04]  /*1370*/  IMAD.WIDE.U32 R6, R11, R24, RZ ;  /* 0x000000180b067225 */ /* 0x000fc800078e00ff */
[----:B------:R-:W-:Y:S01]  /*1380*/  IMAD.X R11, RZ, RZ, RZ, P0 ;  /* 0x000000ffff0b7224 */ /* 0x000fe200000e06ff */
[----:B------:R-:W-:Y:S01]  /*1390*/  IADD3 RZ, P0, R7, R8, RZ ;  /* 0x0000000807ff7210 */ /* 0x000fe20007f1e0ff */
[----:B------:R-:W-:-:S04]  /*13a0*/  IMAD.MOV.U32 R10, RZ, RZ, R9 ;  /* 0x000000ffff0a7224 */ /* 0x000fc800078e0009 */
[----:B------:R-:W-:-:S08]  /*13b0*/  IMAD.WIDE.U32.X R6, R17, R25, R10, P0 ;  /* 0x0000001911067225 */ /* 0x000fd000000e040a */
.L_x_14:
[----:B---3--:R-:W-:Y:S01]  /*13c0*/  SHF.R.U64 R5, R6, R18, R7 ;  /* 0x0000001206057219 */ /* 0x008fe20000001207 */
[----:B--2---:R-:W-:Y:S01]  /*13d0*/  VIADD R6, R21, 0xffffffff ;  /* 0xffffffff15067836 */ /* 0x004fe20000000000 */
[----:B------:R-:W-:Y:S01]  /*13e0*/  SHF.L.U32 R0, R22, R23, RZ ;  /* 0x0000001716007219 */ /* 0x000fe200000006ff */
[----:B------:R-:W-:Y:S01]  /*13f0*/  @P2 IMAD R14, R15, R16, R4 ;  /* 0x000000100f0e2224 */ /* 0x000fe200078e0204 */
[----:B------:R-:W-:Y:S01]  /*1400*/  LOP3.LUT R13, R28, R13, RZ, 0xc0, !PT ;  /* 0x0000000d1c0d7212 */ /* 0x000fe200078ec0ff */
[----:B------:R-:W-:-:S04]  /*1410*/  IMAD.MOV R7, RZ, RZ, -R5 ;  /* 0x000000ffff077224 */ /* 0x000fc800078e0a05 */
[----:B------:R-:W-:Y:S01]  /*1420*/  IMAD R13, R0, R5, R13 ;  /* 0x00000005000d7224 */ /* 0x000fe200078e020d */
[----:B------:R-:W-:Y:S01]  /*1430*/  LOP3.LUT R5, R19, R6, RZ, 0xc0, !PT ;  /* 0x0000000613057212 */ /* 0x000fe200078ec0ff */
[----:B----4-:R-:W-:Y:S02]  /*1440*/  IMAD R0, R7, R20, R30 ;  /* 0x0000001407007224 */ /* 0x010fe400078e021e */
[----:B------:R-:W-:Y:S02]  /*1450*/  IMAD.MOV.U32 R6, RZ, RZ, 0x1 ;  /* 0x00000001ff067424 */ /* 0x000fe400078e00ff */
[----:B0-----:R-:W-:Y:S02]  /*1460*/  IMAD R4, R13, R26, R14 ;  /* 0x0000001a0d047224 */ /* 0x001fe400078e020e */
[----:B------:R-:W-:Y:S01]  /*1470*/  IMAD R5, R0, R21, R5 ;  /* 0x0000001500057224 */ /* 0x000fe200078e0205 */
[----:B------:R-:W-:-:S04]  /*1480*/  PRMT R0, R6, 0x7610, R0 ;  /* 0x0000761006007816 */ /* 0x000fc80000000000 */
[----:B------:R-:W-:Y:S02]  /*1490*/  SEL R6, R5, R4, !P2 ;  /* 0x0000000405067207 */ /* 0x000fe40005000000 */
[----:B------:R-:W-:-:S03]  /*14a0*/  SEL R4, R4, R5, !P2 ;  /* 0x0000000504047207 */ /* 0x000fc60005000000 */
[----:B------:R3:W-:Y:S04]  /*14b0*/  STL [R1+0x90], R6 ;  /* 0x0000900601007387 */ /* 0x0007e80000100800 */
[----:B------:R3:W-:Y:S04]  /*14c0*/  STL [R1+0x7c], R27 ;  /* 0x00007c1b01007387 */ /* 0x0007e80000100800 */
[----:B------:R3:W-:Y:S02]  /*14d0*/  STL [R1+0x8c], R4 ;  /* 0x00008c0401007387 */ /* 0x0007e40000100800 */
.L_x_12:
[----:B------:R-:W-:Y:S05]  /*14e0*/  @!P1 BRA `(.L_x_15) ;  /* 0x00000000000c9947 */ /* 0x000fea0003800000 */
[----:B------:R-:W-:Y:S01]  /*14f0*/  UCGABAR_WAIT ;  /* 0x0000000000007dc7 */ /* 0x000fe20008000000 */
[----:B------:R-:W-:Y:S01]  /*1500*/  CCTL.IVALL ;  /* 0x00000000ff00798f */ /* 0x000fe20002000000 */
[----:B------:R-:W-:Y:S05]  /*1510*/  BRA `(.L_x_16) ;  /* 0x0000000000047947 */ /* 0x000fea0003800000 */
.L_x_15:
[----:B------:R-:W-:Y:S06]  /*1520*/  BAR.SYNC.DEFER_BLOCKING 0x0 ;  /* 0x0000000000007b1d */ /* 0x000fec0000010000 */
.L_x_16:
[----:B------:R-:W-:Y:S05]  /*1530*/  @!P3 BRA `(.L_x_17) ;  /* 0x000000dc0000b947 */ /* 0x000fea0003800000 */
[----:B------:R-:W-:-:S06]  /*1540*/  UISETP.GT.U32.AND UP0, UPT, UR12, 0x1, UPT ;  /* 0x000000010c00788c */ /* 0x000fcc000bf04070 */
[----:B------:R-:W-:-:S13]  /*1550*/  PLOP3.LUT P0, PT, PT, PT, UP0, 0x80, 0x0 ;  /* 0x000000000000781c */ /* 0x000fda0003f0f008 */
[----:B------:R-:W-:Y:S05]  /*1560*/  @P0 EXIT ;  /* 0x000000000000094d */ /* 0x000fea0003800000 */
.L_x_18:
[----:B------:R-:W-:-:S08]  /*1570*/  NOP ;  /* 0x0000000000007918 */ /* 0x000fd00000000000 */
[----:B------:R-:W4:Y:S02]  /*1580*/  USETMAXREG.TRY_ALLOC.CTAPOOL UP0, 0xe8 ;  /* 0x000000e8000079c8 */ /* 0x000f240008000600 */
[----:B----4-:R-:W-:-:S13]  /*1590*/  PLOP3.LUT P0, PT, PT, PT, UP0, 0x80, 0x0 ;  /* 0x000000000000781c */ /* 0x010fda0003f0f008 */
[----:B------:R-:W-:Y:S05]  /*15a0*/  @!P0 BRA `(.L_x_18) ;  /* 0xfffffffc00f08947 */ /* 0x000fea000383ffff */
[----:B------:R-:W-:-:S13]  /*15b0*/  LOP3.LUT P0, RZ, R0, 0xff, RZ, 0xc0, !PT ;  /* 0x000000ff00ff7812 */ /* 0x000fda000780c0ff */
[----:B------:R-:W-:Y:S05]  /*15c0*/  @!P0 EXIT ;  /* 0x000000000000894d */ /* 0x000fea0003800000 */
[----:B------:R-:W4:Y:S01]  /*15d0*/  S2UR UR6, SR_CgaCtaId ;  /* 0x00000000000679c3 */ /* 0x000f220000008800 */
[CC--:B------:R-:W-:Y:S01]  /*15e0*/  LEA.HI R0, R12.reuse, R3.reuse, RZ, 0x2 ;  /* 0x000000030c007211 */ /* 0x0c0fe200078f10ff */
[----:B------:R-:W-:Y:S01]  /*15f0*/  UIADD3 UR7, UR17, -0x1, URZ ;  /* 0xffffffff11077890 */ /* 0x000fe2000fffe03f */
[----:B------:R-:W-:Y:S01]  /*1600*/  LEA.HI R3, R12, R3, RZ, 0x5 ;  /* 0x000000030c037211 */ /* 0x000fe200078f28ff */
[----:B------:R-:W-:Y:S01]  /*1610*/  UMOV UR12, 0x400 ;  /* 0x00000400000c7882 */ /* 0x000fe20000000000 */
[--C-:B------:R-:W-:Y:S01]  /*1620*/  SHF.R.S32.HI R2, RZ, 0x2, R0.reuse ;  /* 0x00000002ff027819 */ /* 0x100fe20000011400 */
[----:B------:R-:W-:Y:S01]  /*1630*/  UISETP.LT.AND UP0, UPT, UR14, 0x1, UPT ;  /* 0x000000010e00788c */ /* 0x000fe2000bf01270 */
[----:B------:R-:W-:Y:S01]  /*1640*/  SHF.R.S32.HI R5, RZ, 0x1f, R0 ;  /* 0x0000001fff057819 */ /* 0x000fe20000011400 */
[----:B------:R-:W-:Y:S02]  /*1650*/  ULOP3.LUT UR27, UR13, 0x1, URZ, 0xfc, !UPT ;  /* 0x000000010d1b7892 */ /* 0x000fe4000f8efc3f */
[----:B------:R-:W-:Y:S01]  /*1660*/  USEL UR16, UR14, 0x1, UP0 ;  /* 0x000000010e107887 */ /* 0x000fe20008000000 */
[----:B------:R-:W-:Y:S01]  /*1670*/  LEA.HI R5, R5, R2, RZ, 0x3 ;  /* 0x0000000205057211 */ /* 0x000fe200078f18ff */
[----:B------:R-:W-:-:S02]  /*1680*/  UISETP.NE.AND UP0, UPT, UR7, URZ, UPT ;  /* 0x0000003f0700728c */ /* 0x000fc4000bf05270 */
[----:B------:R-:W-:Y:S01]  /*1690*/  USHF.L.U32 UR28, UR14, 0x1, URZ ;  /* 0x000000010e1c7899 */ /* 0x000fe2000800063f */
[----:B------:R-:W-:Y:S01]  /*16a0*/  LOP3.LUT R5, R5, 0xfffffff8, RZ, 0xc0, !PT ;  /* 0xfffffff805057812 */ /* 0x000fe200078ec0ff */
[----:B------:R-:W-:Y:S02]  /*16b0*/  UIADD3 UR16, -UR16, UR14, URZ ;  /* 0x0000000e10107290 */ /* 0x000fe4000fffe13f */
[----:B------:R-:W-:Y:S02]  /*16c0*/  USEL UR30, URZ, 0x1, UP0 ;  /* 0x000000013f1e7887 */ /* 0x000fe40008000000 */
[----:B------:R-:W-:Y:S01]  /*16d0*/  IMAD.IADD R2, R2, 0x1, -R5 ;  /* 0x0000000102027824 */ /* 0x000fe200078e0a05 */
[----:B------:R-:W-:Y:S01]  /*16e0*/  SHF.R.S32.HI R5, RZ, 0x5, R3 ;  /* 0x00000005ff057819 */ /* 0x000fe20000011403 */
[----:B----4-:R-:W-:-:S03]  /*16f0*/  ULEA UR12, UR6, UR12, 0x18 ;  /* 0x0000000c060c7291 */ /* 0x010fc6000f8ec03f */
[--C-:B------:R-:W-:Y:S01]  /*1700*/  SHF.R.S32.HI R3, RZ, 0x1f, R2.reuse ;  /* 0x0000001fff037819 */ /* 0x100fe20000011402 */
[----:B------:R-:W-:Y:S01]  /*1710*/  USHF.L.U32 UR6, UR7, 0x3, URZ ;  /* 0x0000000307067899 */ /* 0x000fe2000800063f */
[C-C-:B------:R-:W-:Y:S01]  /*1720*/  IMAD R0, R5.reuse, -0x10, -R2.reuse ;  /* 0xfffffff005007824 */ /* 0x140fe200078e0a02 */
[----:B------:R-:W-:Y:S02]  /*1730*/  UIADD3 UR29, UR12, 0x60, URZ ;  /* 0x000000600c1d7890 */ /* 0x000fe4000fffe03f */
[----:B------:R-:W-:Y:S01]  /*1740*/  ULOP3.LUT UR6, UR6, 0x8, URZ, 0xc0, !UPT ;  /* 0x0000000806067892 */ /* 0x000fe2000f8ec03f */
[----:B------:R-:W-:Y:S01]  /*1750*/  IMAD.WIDE R2, R5, 0x10, R2 ;  /* 0x0000001005027825 */ /* 0x000fe200078e0202 */
[----:B------:R-:W-:Y:S02]  /*1760*/  ULEA UR17, UR17, UR29, 0x3 ;  /* 0x0000001d11117291 */ /* 0x000fe4000f8e183f */
[----:B------:R-:W-:Y:S02]  /*1770*/  ULOP3.LUT UR31, UR6, 0x8, URZ, 0x3c, !UPT ;  /* 0x00000008061f7892 */ /* 0x000fe4000f8e3c3f */
[----:B------:R-:W-:-:S03]  /*1780*/  ULOP3.LUT UR18, UR6, 0x18, URZ, 0x3c, !UPT ;  /* 0x0000001806127892 */ /* 0x000fc6000f8e3c3f */
[----:B------:R-:W-:Y:S02]  /*1790*/  ULDC UR6, c[0x0][0x284] ;  /* 0x0000a10000067ab9 */ /* 0x000fe40000000800 */
[----:B------:R-:W-:-:S05]  /*17a0*/  VIADD R0, R0, UR6 ;  /* 0x0000000600007c36 */ /* 0x000fca0008000000 */
[----:B------:R4:W-:Y:S04]  /*17b0*/  STL [R1+0x94], R0 ;  /* 0x0000940001007387 */ /* 0x0009e80000100800 */
[----:B------:R4:W-:Y:S02]  /*17c0*/  STL.64 [R1+0x98], R2 ;  /* 0x0000980201007387 */ /* 0x0009e40000100a00 */
.L_x_301:
[----:B----4-:R-:W-:Y:S01]  /*17d0*/  IMAD.U32 R0, RZ, RZ, UR30 ;  /* 0x0000001eff007e24 */ /* 0x010fe2000f8e00ff */
[----:B0-2---:R-:W4:Y:S01]  /*17e0*/  LDC R2, c[0x0][0x28c] ;  /* 0x0000a300ff027b82 */ /* 0x005f220000000800 */
[----:B------:R-:W-:Y:S01]  /*17f0*/  UMOV UR6, URZ ;  /* 0x0000003f00067c82 */ /* 0x000fe20008000000 */
[----:B------:R-:W-:Y:S02]  /*1800*/  UMOV UR19, UR5 ;  /* 0x0000000500137c82 */ /* 0x000fe40008000000 */
[----:B------:R-:W-:-:S04]  /*1810*/  SHF.L.U32 R0, R0, 0x1f, RZ ;  /* 0x0000001f00007819 */ /* 0x000fc800000006ff */
[----:B------:R-:W5:Y:S01]  /*1820*/  SYNCS.PHASECHK.TRANS64.TRYWAIT P0, [UR17+-0x8], R0 ;  /* 0xfffff800ff0075a7 */ /* 0x000f620008000151 */
[----:B----4-:R-:W-:Y:S01]  /*1830*/  ISETP.GE.AND P1, PT, R2, 0x1, PT ;  /* 0x000000010200780c */ /* 0x010fe20003f26270 */
[----:B-----5:R-:W-:-:S12]  /*1840*/  @!P0 BRA `(.L_x_19) ;  /* 0x000000e800a08947 */ /* 0x020fd80003800000 */
.L_x_324:
[----:B------:R0:W-:Y:S01]  /*1850*/  STL [R1+0x74], RZ ;  /* 0x000074ff01007387 */ /* 0x0001e20000100800 */
[----:B------:R-:W-:Y:S01]  /*1860*/  UMOV UR7, URZ ;  /* 0x0000003f00077c82 */ /* 0x000fe20008000000 */
[----:B------:R-:W-:Y:S01]  /*1870*/  UMOV UR8, URZ ;  /* 0x0000003f00087c82 */ /* 0x000fe20008000000 */
[----:B----4-:R-:W-:Y:S01]  /*1880*/  IMAD.MOV.U32 R0, RZ, RZ, RZ ;  /* 0x000000ffff007224 */ /* 0x010fe200078e00ff */
[----:B------:R4:W-:Y:S01]  /*1890*/  STL [R1+0x70], RZ ;  /* 0x000070ff01007387 */ /* 0x0009e20000100800 */
[----:B------:R-:W-:Y:S02]  /*18a0*/  CS2R R2, SRZ ;  /* 0x0000000000027805 */ /* 0x000fe4000001ff00 */
[----:B---3--:R-:W-:Y:S02]  /*18b0*/  CS2R R4, SRZ ;  /* 0x0000000000047805 */ /* 0x008fe4000001ff00 */
[----:B--2---:R-:W-:Y:S01]  /*18c0*/  CS2R R6, SRZ ;  /* 0x0000000000067805 */ /* 0x004fe2000001ff00 */
[----:B------:R4:W-:Y:S01]  /*18d0*/  STL [R1+0x6c], RZ ;  /* 0x00006cff01007387 */ /* 0x0009e20000100800 */
[----:B------:R-:W-:-:S02]  /*18e0*/  CS2R R8, SRZ ;  /* 0x0000000000087805 */ /* 0x000fc4000001ff00 */
[----:B0-----:R-:W-:Y:S02]  /*18f0*/  CS2R R10, SRZ ;  /* 0x00000000000a7805 */ /* 0x001fe4000001ff00 */
[----:B------:R-:W-:Y:S01]  /*1900*/  CS2R R12, SRZ ;  /* 0x00000000000c7805 */ /* 0x000fe2000001ff00 */
[----:B------:R4:W-:Y:S01]  /*1910*/  STL [R1+0x68], RZ ;  /* 0x000068ff01007387 */ /* 0x0009e20000100800 */
[----:B------:R-:W-:Y:S02]  /*1920*/  CS2R R14, SRZ ;  /* 0x00000000000e7805 */ /* 0x000fe4000001ff00 */
[----:B-1----:R-:W-:Y:S02]  /*1930*/  CS2R R16, SRZ ;  /* 0x0000000000107805 */ /* 0x002fe4000001ff00 */
[----:B------:R-:W-:Y:S01]  /*1940*/  CS2R R18, SRZ ;  /* 0x0000000000127805 */ /* 0x000fe2000001ff00 */
[----:B------:R4:W-:Y:S01]  /*1950*/  STL [R1+0x64], RZ ;  /* 0x000064ff01007387 */ /* 0x0009e20000100800 */
[----:B------:R-:W-:-:S02]  /*1960*/  CS2R R20, SRZ ;  /* 0x0000000000147805 */ /* 0x000fc4000001ff00 */
[----:B------:R-:W-:Y:S02]  /*1970*/  CS2R R22, SRZ ;  /* 0x0000000000167805 */ /* 0x000fe4000001ff00 */
[----:B------:R-:W-:Y:S01]  /*1980*/  CS2R R152, SRZ ;  /* 0x0000000000987805 */ /* 0x000fe2000001ff00 */
[----:B------:R4:W-:Y:S01]  /*1990*/  STL [R1+0x60], RZ ;  /* 0x000060ff01007387 */ /* 0x0009e20000100800 */
[----:B------:R-:W-:Y:S02]  /*19a0*/  CS2R R154, SRZ ;  /* 0x00000000009a7805 */ /* 0x000fe4000001ff00 */
[----:B------:R-:W-:Y:S02]  /*19b0*/  CS2R R156, SRZ ;  /* 0x00000000009c7805 */ /* 0x000fe4000001ff00 */
        /* <DEDUP_REMOVED lines=46> */
[----:B------:R-:W-:Y:S01]  /*1ca0*/  IMAD.MOV.U32 R226, RZ, RZ, RZ ;  /* 0x000000ffffe27224 */ /* 0x000fe200078e00ff */
[----:B------:R-:W-:Y:S01]  /*1cb0*/  CS2R R24, SRZ ;  /* 0x0000000000187805 */ /* 0x000fe2000001ff00 */
[----:B------:R-:W-:Y:S01]  /*1cc0*/  IMAD.U32 R227, RZ, RZ, UR4 ;  /* 0x00000004ffe37e24 */ /* 0x000fe2000f8e00ff */
[----:B------:R4:W-:Y:S01]  /*1cd0*/  STL [R1+0x2c], RZ ;  /* 0x00002cff01007387 */ /* 0x0009e20000100800 */
[----:B------:R-:W-:Y:S02]  /*1ce0*/  CS2R R26, SRZ ;  /* 0x00000000001a7805 */ /* 0x000fe4000001ff00 */
[----:B------:R-:W-:-:S02]  /*1cf0*/  CS2R R28, SRZ ;  /* 0x00000000001c7805 */ /* 0x000fc4000001ff00 */
[----:B------:R-:W-:Y:S01]  /*1d00*/  CS2R R30, SRZ ;  /* 0x00000000001e7805 */ /* 0x000fe2000001ff00 */
[----:B------:R4:W-:Y:S01]  /*1d10*/  STL [R1+0x28], RZ ;  /* 0x000028ff01007387 */ /* 0x0009e20000100800 */
[----:B------:R-:W-:Y:S02]  /*1d20*/  CS2R R32, SRZ ;  /* 0x0000000000207805 */ /* 0x000fe4000001ff00 */
[----:B------:R-:W-:Y:S02]  /*1d30*/  CS2R R34, SRZ ;  /* 0x0000000000227805 */ /* 0x000fe4000001ff00 */
[----:B------:R-:W-:Y:S01]  /*1d40*/  CS2R R36, SRZ ;  /* 0x0000000000247805 */ /* 0x000fe2000001ff00 */
        /* <DEDUP_REMOVED lines=36> */
[----:B------:R4:W-:Y:S01]  /*1f90*/  STL [R1], RZ ;  /* 0x000000ff01007387 */ /* 0x0009e20000100800 */
[----:B------:R-:W-:Y:S02]  /*1fa0*/  CS2R R92, SRZ ;  /* 0x00000000005c7805 */ /* 0x000fe4000001ff00 */
[----:B------:R-:W-:Y:S02]  /*1fb0*/  CS2R R94, SRZ ;  /* 0x00000000005e7805 */ /* 0x000fe4000001ff00 */
[----:B------:R-:W-:Y:S02]  /*1fc0*/  CS2R R96, SRZ ;  /* 0x0000000000607805 */ /* 0x000fe4000001ff00 */
[----:B------:R-:W-:Y:S02]  /*1fd0*/  CS2R R98, SRZ ;  /* 0x0000000000627805 */ /* 0x000fe4000001ff00 */
[----:B------:R-:W-:-:S02]  /*1fe0*/  CS2R R100, SRZ ;  /* 0x0000000000647805 */ /* 0x000fc4000001ff00 */
[----:B------:R-:W-:Y:S02]  /*1ff0*/  CS2R R102, SRZ ;  /* 0x0000000000667805 */ /* 0x000fe4000001ff00 */
        /* <DEDUP_REMOVED lines=23> */
[----:B------:R-:W-:Y:S01]  /*2170*/  CS2R R150, SRZ ;  /* 0x0000000000967805 */ /* 0x000fe2000001ff00 */
[----:B----4-:R-:W-:Y:S06]  /*2180*/  @!P1 BRA `(.L_x_20) ;  /* 0x0000001000749947 */ /* 0x010fec0003800000 */
[----:B------:R-:W-:-:S06]  /*2190*/  UISETP.NE.AND UP0, UPT, UR27, 0x3, UPT ;  /* 0x000000031b00788c */ /* 0x000fcc000bf05270 */
[----:B------:R-:W-:-:S13]  /*21a0*/  PLOP3.LUT P1, PT, PT, PT, UP0, 0x80, 0x0 ;  /* 0x000000000000781c */ /* 0x000fda0003f2f008 */
[----:B------:R-:W-:Y:S05]  /*21b0*/  @!P1 BRA `(.L_x_21) ;  /* 0x0000000000049947 */ /* 0x000fea0003800000 */
[----:B------:R-:W-:Y:S01]  /*21c0*/  BPT.TRAP 0x1 ;  /* 0x000000040000795c */ /* 0x000fe20000300000 */
.L_x_21:
[----:B------:R-:W-:Y:S01]  /*21d0*/  ULEA UR6, UR5, UR12, 0x3 ;  /* 0x0000000c05067291 */ /* 0x000fe2000f8e183f */
[----:B------:R-:W-:-:S05]  /*21e0*/  IMAD.U32 R0, RZ, RZ, UR4 ;  /* 0x00000004ff007e24 */ /* 0x000fca000f8e00ff */
[----:B------:R-:W-:-:S04]  /*21f0*/  SHF.L.U32 R0, R0, 0x1f, RZ ;  /* 0x0000001f00007819 */ /* 0x000fc800000006ff */
[----:B------:R0:W1:Y:S01]  /*2200*/  SYNCS.PHASECHK.TRANS64.TRYWAIT P0, [UR6], R0 ;  /* 0x00000000ff0075a7 */ /* 0x0000620008000146 */
[----:B------:R-:W-:Y:S05]  /*2210*/  @!P1 BRA `(.L_x_22) ;  /* 0x0000000000049947 */ /* 0x000fea0003800000 */
[----:B------:R-:W-:Y:S01]  /*2220*/  BPT.TRAP 0x1 ;  /* 0x000000040000795c */ /* 0x000fe20000300000 */
.L_x_22:
[----:B-1----:R-:W-:Y:S05]  /*2230*/  @P0 BRA `(.L_x_23) ;  /* 0x0000000000080947 */ /* 0x002fea0003800000 */
[----:B------:R-:W1:Y:S02]  /*2240*/  SYNCS.PHASECHK.TRANS64.TRYWAIT P0, [UR6], R0 ;  /* 0x00000000ff0075a7 */ /* 0x000e640008000146 */
[----:B-1----:R-:W-:Y:S05]  /*2250*/  @!P0 BRA `(.L_x_24) ;  /* 0x000000e000348947 */ /* 0x002fea0003800000 */
.L_x_23:
[----:B------:R-:W-:Y:S01]  /*2260*/  UIADD3 UR6, UR12, 0x180, URZ ;  /* 0x000001800c067890 */ /* 0x000fe2000fffe03f */
[----:B------:R-:W-:Y:S01]  /*2270*/  WARPGROUP.ARRIVE ;  /* 0x00000000000079c5 */ /* 0x000fe20000000000 */
[----:B------:R-:W-:Y:S01]  /*2280*/  UIADD3 UR7, UR12, 0x5180, URZ ;  /* 0x000051800c077890 */ /* 0x000fe2000fffe03f */
[----:B------:R2:W-:Y:S01]  /*2290*/  STL [R1+0x74], RZ ;  /* 0x000074ff01007387 */ /* 0x0005e20000100800 */
[----:B------:R-:W-:Y:S01]  /*22a0*/  USHF.R.U32.HI UR6, URZ, 0x4, UR6 ;  /* 0x000000043f067899 */ /* 0x000fe20008011606 */
[----:B01----:R-:W-:Y:S01]  /*22b0*/  IMAD.MOV.U32 R0, RZ, RZ, RZ ;  /* 0x000000ffff007224 */ /* 0x003fe200078e00ff */
[----:B------:R-:W-:Y:S01]  /*22c0*/  USHF.R.U32.HI UR7, URZ, 0x4, UR7 ;  /* 0x000000043f077899 */ /* 0x000fe20008011607 */
[----:B------:R2:W-:Y:S01]  /*22d0*/  STL [R1+0x70], RZ ;  /* 0x000070ff01007387 */ /* 0x0005e20000100800 */
[----:B------:R-:W-:Y:S01]  /*22e0*/  ULOP3.LUT UR6, UR6, 0x3fff, URZ, 0xc0, !UPT ;  /* 0x00003fff06067892 */ /* 0x000fe2000f8ec03f */
[----:B------:R-:W-:Y:S01]  /*22f0*/  CS2R R2, SRZ ;  /* 0x0000000000027805 */ /* 0x000fe2000001ff00 */
[----:B------:R-:W-:Y:S01]  /*2300*/  ULOP3.LUT UR7, UR7, 0x3fff, URZ, 0xc0, !UPT ;  /* 0x00003fff07077892 */ /* 0x000fe2000f8ec03f */
[----:B------:R2:W-:Y:S01]  /*2310*/  STL [R1+0x6c], RZ ;  /* 0x00006cff01007387 */ /* 0x0005e20000100800 */
[----:B------:R-:W-:Y:S01]  /*2320*/  ULOP3.LUT UR6, UR6, 0x10000, URZ, 0xfc, !UPT ;  /* 0x0001000006067892 */ /* 0x000fe2000f8efc3f */
[----:B------:R-:W-:Y:S01]  /*2330*/  CS2R R4, SRZ ;  /* 0x0000000000047805 */ /* 0x000fe2000001ff00 */
[----:B------:R-:W-:Y:S01]  /*2340*/  ULOP3.LUT UR7, UR7, 0x10000, URZ, 0xfc, !UPT ;  /* 0x0001000007077892 */ /* 0x000fe2000f8efc3f */
[----:B------:R2:W-:Y:S01]  /*2350*/  STL [R1+0x68], RZ ;  /* 0x000068ff01007387 */ /* 0x0005e20000100800 */
[----:B------:R-:W-:Y:S01]  /*2360*/  ULEA UR8, UR5, UR6, 0x8 ;  /* 0x0000000605087291 */ /* 0x000fe2000f8e403f */
[----:B------:R-:W-:Y:S01]  /*2370*/  CS2R R6, SRZ ;  /* 0x0000000000067805 */ /* 0x000fe2000001ff00 */
[----:B------:R-:W-:Y:S01]  /*2380*/  ULEA UR10, UR5, UR7, 0xa ;  /* 0x00000007050a7291 */ /* 0x000fe2000f8e503f */
[----:B------:R2:W-:Y:S01]  /*2390*/  STL [R1+0x64], RZ ;  /* 0x000064ff01007387 */ /* 0x0005e20000100800 */
[----:B------:R-:W-:Y:S01]  /*23a0*/  UMOV UR9, 0x80000020 ;  /* 0x8000002000097882 */ /* 0x000fe20000000000 */
[----:B------:R-:W-:Y:S01]  /*23b0*/  UMOV UR11, 0x80000020 ;  /* 0x80000020000b7882 */ /* 0x000fe20000000000 */
[----:B------:R-:W-:Y:S01]  /*23c0*/  ULDC UR7, c[0x0][0x50c] ;  /* 0x0001430000077ab9 */ /* 0x000fe20000000800 */
[----:B------:R2:W-:Y:S01]  /*23d0*/  STL [R1+0x60], RZ ;  /* 0x000060ff01007387 */ /* 0x0005e20000100800 */
[----:B------:R-:W-:Y:S01]  /*23e0*/  UISETP.NE.AND UP0, UPT, UR7, 0x2, UPT ;  /* 0x000000020700788c */ /* 0x000fe2000bf05270 */
[----:B------:R-:W-:Y:S01]  /*23f0*/  CS2R R8, SRZ ;  /* 0x0000000000087805 */ /* 0x000fe2000001ff00 */
[----:B------:R-:W-:Y:S01]  /*2400*/  UMOV UR6, 0x2 ;  /* 0x0000000200067882 */ /* 0x000fe20000000000 */
[----:B------:R-:W-:Y:S01]  /*2410*/  QGMMA.64x256x32.F32.E4M3.E4M3 R24, gdesc[UR8], RZ, !UPT ;  /* 0x03e00000081879f3 */ /* 0x000fe2000c7008ff */
[----:B------:R2:W-:Y:S01]  /*2420*/  STL [R1+0x5c], RZ ;  /* 0x00005cff01007387 */ /* 0x0005e20000100800 */
[----:B------:R-:W-:Y:S01]  /*2430*/  USEL UR7, URZ, 0x1, UP0 ;  /* 0x000000013f077887 */ /* 0x000fe20008000000 */
[----:B------:R-:W-:Y:S01]  /*2440*/  CS2R R10, SRZ ;  /* 0x00000000000a7805 */ /* 0x000fe2000001ff00 */
[----:B------:R-:W-:Y:S01]  /*2450*/  UIADD3 UR8, UR8, 0x2, URZ ;  /* 0x0000000208087890 */ /* 0x000fe2000fffe03f */
[----:B------:R2:W-:Y:S01]  /*2460*/  STL [R1+0x58], RZ ;  /* 0x000058ff01007387 */ /* 0x0005e20000100800 */
[----:B------:R-:W-:Y:S01]  /*2470*/  UIADD3 UR10, UR10, 0x2, URZ ;  /* 0x000000020a0a7890 */ /* 0x000fe2000fffe03f */
[----:B------:R-:W-:-:S02]  /*2480*/  CS2R R12, SRZ ;  /* 0x00000000000c7805 */ /* 0x000fc4000001ff00 */
[----:B------:R-:W-:Y:S01]  /*2490*/  ISETP.NE.AND P0, PT, RZ, UR7, PT ;  /* 0x00000007ff007c0c */ /* 0x000fe2000bf05270 */
[----:B------:R2:W-:Y:S01]  /*24a0*/  STL [R1+0x54], RZ ;  /* 0x000054ff01007387 */ /* 0x0005e20000100800 */
[----:B------:R-:W-:Y:S01]  /*24b0*/  UMOV UR9, 0x80000020 ;  /* 0x8000002000097882 */ /* 0x000fe20000000000 */
[----:B------:R-:W-:Y:S01]  /*24c0*/  UMOV UR11, 0x80000020 ;  /* 0x80000020000b7882 */ /* 0x000fe20000000000 */
        /* <DEDUP_REMOVED lines=55> */
[----:B------:R-:W-:Y:S01]  /*2840*/  CS2R R224, SRZ ;  /* 0x0000000000e07805 */ /* 0x000fe2000001ff00 */
[----:B------:R-:W-:Y:S01]  /*2850*/  IMAD.MOV.U32 R226, RZ, RZ, RZ ;  /* 0x000000ffffe27224 */ /* 0x000fe200078e00ff */
[----:B------:R2:W-:Y:S04]  /*2860*/  STL [R1+0x18], RZ ;  /* 0x000018ff01007387 */ /* 0x0005e80000100800 */
[----:B------:R2:W-:Y:S04]  /*2870*/  STL [R1+0x14], RZ ;  /* 0x000014ff01007387 */ /* 0x0005e80000100800 */
[----:B------:R2:W-:Y:S04]  /*2880*/  STL [R1+0x10], RZ ;  /* 0x000010ff01007387 */ /* 0x0005e80000100800 */
[----:B------:R2:W-:Y:S04]  /*2890*/  STL [R1+0xc], RZ ;  /* 0x00000cff01007387 */ /* 0x0005e80000100800 */
[----:B------:R2:W-:Y:S04]  /*28a0*/  STL [R1+0x8], RZ ;  /* 0x000008ff01007387 */ /* 0x0005e80000100800 */
[----:B------:R2:W-:Y:S04]  /*28b0*/  STL [R1+0x4], RZ ;  /* 0x000004ff01007387 */ /* 0x0005e80000100800 */
[----:B------:R2:W-:Y:S01]  /*28c0*/  STL [R1], RZ ;  /* 0x000000ff01007387 */ /* 0x0005e20000100800 */
[----:B------:R-:W-:Y:S01]  /*28d0*/  QGMMA.64x256x32.F32.E4M3.E4M3 R24, gdesc[UR8], R24, gsb0 ;  /* 0x03e00000081879f3 */ /* 0x000fe20008000818 */
[----:B------:R-:W-:Y:S05]  /*28e0*/  @!P0 BRA `(.L_x_25) ;  /* 0x0000000800808947 */ /* 0x000fea0003800000 */
[----:B------:R-:W-:Y:S02]  /*28f0*/  WARPGROUP.DEPBAR.LE gsb0, 0x0 ;  /* 0x00008000000079c5 */ /* 0x000fe40000010000 */
[----:B------:R-:W-:-:S01]  /*2900*/  FADD R227, RZ, R122 ;  /* 0x0000007affe37221 */ /* 0x000fc20000000000 */
[----:B------:R-:W-:Y:S01]  /*2910*/  FADD R226, RZ, R24 ;  /* 0x00000018ffe27221 */ /* 0x000fe20000000000 */
[----:B------:R-:W-:-:S01]  /*2920*/  FADD R225, RZ, R25 ;  /* 0x00000019ffe17221 */ /* 0x000fc20000000000 */
[----:B------:R-:W-:Y:S01]  /*2930*/  FADD R224, RZ, R26 ;  /* 0x0000001affe07221 */ /* 0x000fe20000000000 */
[----:B------:R-:W-:-:S01]  /*2940*/  FADD R223, RZ, R27 ;  /* 0x0000001bffdf7221 */ /* 0x000fc20000000000 */
[----:B------:R0:W-:Y:S01]  /*2950*/  STL [R1], R227 ;  /* 0x000000e301007387 */ /* 0x0001e20000100800 */
[----:B------:R-:W-:-:S01]  /*2960*/  FADD R222, RZ, R28 ;  /* 0x0000001cffde7221 */ /* 0x000fc20000000000 */
[----:B------:R-:W-:Y:S01]  /*2970*/  FADD R221, RZ, R29 ;  /* 0x0000001dffdd7221 */ /* 0x000fe20000000000 */
[----:B------:R-:W-:-:S01]  /*2980*/  FADD R220, RZ, R30 ;  /* 0x0000001effdc7221 */ /* 0x000fc20000000000 */
[----:B------:R-:W-:Y:S01]  /*2990*/  FADD R219, RZ, R31 ;  /* 0x0000001fffdb7221 */ /* 0x000fe20000000000 */
[----:B------:R-:W-:-:S01]  /*29a0*/  FADD R218, RZ, R32 ;  /* 0x00000020ffda7221 */ /* 0x000fc20000000000 */
[----:B------:R-:W-:Y:S01]  /*29b0*/  FADD R217, RZ, R33 ;  /* 0x00000021ffd97221 */ /* 0x000fe20000000000 */
[----:B------:R-:W-:-:S01]  /*29c0*/  FADD R216, RZ, R34 ;  /* 0x00000022ffd87221 */ /* 0x000fc20000000000 */
[----:B------:R-:W-:Y:S01]  /*29d0*/  FADD R215, RZ, R35 ;  /* 0x00000023ffd77221 */ /* 0x000fe20000000000 */
[----:B------:R-:W-:-:S01]  /*29e0*/  FADD R214, RZ, R36 ;  /* 0x00000024ffd67221 */ /* 0x000fc20000000000 */
[----:B0-----:R-:W-:Y:S01]  /*29f0*/  FADD R227, RZ, R123 ;  /* 0x0000007bffe37221 */ /* 0x001fe20000000000 */
[----:B------:R-:W-:-:S01]  /*2a00*/  FADD R213, RZ, R37 ;  /* 0x00000025ffd57221 */ /* 0x000fc20000000000 */
[----:B------:R-:W-:Y:S01]  /*2a10*/  FADD R212, RZ, R38 ;  /* 0x00000026ffd47221 */ /* 0x000fe20000000000 */
[----:B------:R-:W-:-:S01]  /*2a20*/  FADD R211, RZ, R39 ;  /* 0x00000027ffd37221 */ /* 0x000fc20000000000 */
[----:B------:R-:W-:Y:S01]  /*2a30*/  FADD R210, RZ, R40 ;  /* 0x00000028ffd27221 */ /* 0x000fe20000000000 */
[----:B------:R0:W-:Y:S01]  /*2a40*/  STL [R1+0x4], R227 ;  /* 0x000004e301007387 */ /* 0x0001e20000100800 */
        /* <DEDUP_REMOVED lines=93> */
[----:B------:R-:W-:Y:S01]  /*3020*/  UMOV UR6, URZ ;  /* 0x0000003f00067c82 */ /* 0x000fe20008000000 */
[----:B0-----:R-:W-:-:S05]  /*3030*/  FADD R227, RZ, R130 ;  /* 0x00000082ffe37221 */ /* 0x001fca0000000000 */
[----:B------:R0:W-:Y:S02]  /*3040*/  STL [R1+0x20], R227 ;  /* 0x000020e301007387 */ /* 0x0001e40000100800 */
        /* <DEDUP_REMOVED lines=42> */
.L_x_25:
[----:B------:R-:W-:-:S04]  /*32f0*/  UIADD3 UR19, UR5, 0x1, URZ ;  /* 0x0000000105137890 */ /* 0x000fc8000fffe03f */
[----:B------:R-:W-:-:S04]  /*3300*/  UISETP.NE.AND UP0, UPT, UR19, 0x5, UPT ;  /* 0x000000051300788c */ /* 0x000fc8000bf05270 */
[----:B------:R-:W-:Y:S02]  /*3310*/  USEL UR8, URZ, 0x1, UP0 ;  /* 0x000000013f087887 */ /* 0x000fe40008000000 */
[----:B------:R-:W-:Y:S02]  /*3320*/  USEL UR19, UR19, URZ, UP0 ;  /* 0x0000003f13137287 */ /* 0x000fe40008000000 */
[----:B------:R-:W-:-:S06]  /*3330*/  ULOP3.LUT UR8, UR4, UR8, URZ, 0x3c, !UPT ;  /* 0x0000000804087292 */ /* 0x000fcc000f8e3c3f */
[----:B0-----:R-:W-:Y:S01]  /*3340*/  IMAD.U32 R227, RZ, RZ, UR8 ;  /* 0x00000008ffe37e24 */ /* 0x001fe2000f8e00ff */
[----:B------:R-:W-:-:S06]  /*3350*/  UMOV UR8, 0x1 ;  /* 0x0000000100087882 */ /* 0x000fcc0000000000 */
.L_x_20:
[----:B------:R-:W-:-:S06]  /*3360*/  UISETP.GE.AND UP0, UPT, UR16, 0x1, UPT ;  /* 0x000000011000788c */ /* 0x000fcc000bf06270 */
[----:B------:R-:W-:-:S13]  /*3370*/  PLOP3.LUT P0, PT, PT, PT, UP0, 0x80, 0x0 ;  /* 0x000000000000781c */ /* 0x000fda0003f0f008 */
[----:B------:R-:W-:Y:S05]  /*3380*/  @!P0 BRA `(.L_x_26) ;  /* 0x0000001000a48947 */ /* 0x000fea0003800000 */
[----:B------:R-:W-:Y:S01]  /*3390*/  IMAD.U32 R228, RZ, RZ, UR16 ;  /* 0x00000010ffe47e24 */ /* 0x000fe2000f8e00ff */
[----:B------:R-:W-:Y:S01]  /*33a0*/  UMOV UR26, UR5 ;  /* 0x00000005001a7c82 */ /* 0x000fe20008000000 */
[----:B------:R-:W-:-:S05]  /*33b0*/  ULDC UR32, c[0x0][0x50c] ;  /* 0x0001430000207ab9 */ /* 0x000fca0000000800 */
.L_x_34:
[----:B------:R-:W-:-:S06]  /*33c0*/  UISETP.NE.AND UP0, UPT, UR27, 0x3, UPT ;  /* 0x000000031b00788c */ /* 0x000fcc000bf05270 */
[----:B------:R-:W-:-:S13]  /*33d0*/  PLOP3.LUT P1, PT, PT, PT, UP0, 0x80, 0x0 ;  /* 0x000000000000781c */ /* 0x000fda0003f2f008 */
[----:B-1---5:R-:W-:Y:S05]  /*33e0*/  @!P1 BRA `(.L_x_27) ;  /* 0x0000000000049947 */ /* 0x022fea0003800000 */
[----:B------:R-:W-:Y:S01]  /*33f0*/  BPT.TRAP 0x1 ;  /* 0x000000040000795c */ /* 0x000fe20000300000 */
.L_x_27:
[----:B------:R-:W-:Y:S01]  /*3400*/  ULEA UR9, UR19, UR12, 0x3 ;  /* 0x0000000c13097291 */ /* 0x000fe2000f8e183f */
[----:B------:R-:W-:-:S08]  /*3410*/  SHF.L.U32 R229, R227, 0x1f, RZ ;  /* 0x0000001fe3e57819 */ /* 0x000fd000000006ff */
[----:B------:R0:W1:Y:S01]  /*3420*/  SYNCS.PHASECHK.TRANS64.TRYWAIT P0, [UR9], R229 ;  /* 0x000000e5ff0075a7 */ /* 0x0000620008000149 */
[----:B------:R-:W-:Y:S05]  /*3430*/  @!P1 BRA `(.L_x_28) ;  /* 0x0000000000049947 */ /* 0x000fea0003800000 */
[----:B------:R-:W-:Y:S01]  /*3440*/  BPT.TRAP 0x1 ;  /* 0x000000040000795c */ /* 0x000fe20000300000 */
.L_x_28:
[----:B-1----:R-:W-:Y:S05]  /*3450*/  @P0 BRA `(.L_x_29) ;  /* 0x0000000000080947 */ /* 0x002fea0003800000 */
[----:B------:R-:W1:Y:S02]  /*3460*/  SYNCS.PHASECHK.TRANS64.TRYWAIT P0, [UR9], R229 ;  /* 0x000000e5ff0075a7 */ /* 0x000e640008000149 */
[----:B-1----:R-:W-:Y:S05]  /*3470*/  @!P0 BRA `(.L_x_30) ;  /* 0x000000cc00c48947 */ /* 0x002fea0003800000 */
.L_x_29:
[----:B------:R-:W-:Y:S01]  /*3480*/  UIADD3 UR9, UR12, 0x180, URZ ;  /* 0x000001800c097890 */ /* 0x000fe2000fffe03f */
[----:B------:R-:W-:Y:S01]  /*3490*/  WARPGROUP.ARRIVE ;  /* 0x00000000000079c5 */ /* 0x000fe20000000000 */
[----:B------:R-:W-:Y:S02]  /*34a0*/  UIADD3 UR10, UR12, 0x5180, URZ ;  /* 0x000051800c0a7890 */ /* 0x000fe4000fffe03f */
[----:B------:R-:W-:Y:S02]  /*34b0*/  UISETP.NE.AND UP0, UPT, UR7, URZ, UPT ;  /* 0x0000003f0700728c */ /* 0x000fe4000bf05270 */
[----:B------:R-:W-:Y:S02]  /*34c0*/  USHF.R.U32.HI UR9, URZ, 0x4, UR9 ;  /* 0x000000043f097899 */ /* 0x000fe40008011609 */
[----:B------:R-:W-:Y:S02]  /*34d0*/  USHF.R.U32.HI UR10, URZ, 0x4, UR10 ;  /* 0x000000043f0a7899 */ /* 0x000fe4000801160a */
[----:B------:R-:W-:-:S02]  /*34e0*/  USEL UR8, UR8, URZ, !UP0 ;  /* 0x0000003f08087287 */ /* 0x000fc4000c000000 */
[----:B------:R-:W-:Y:S02]  /*34f0*/  ULOP3.LUT UR9, UR9, 0x3fff, URZ, 0xc0, !UPT ;  /* 0x00003fff09097892 */ /* 0x000fe4000f8ec03f */
[----:B------:R-:W-:Y:S02]  /*3500*/  ULOP3.LUT UR10, UR10, 0x3fff, URZ, 0xc0, !UPT ;  /* 0x00003fff0a0a7892 */ /* 0x000fe4000f8ec03f */
[----:B------:R-:W-:Y:S02]  /*3510*/  UISETP.NE.U32.AND UP0, UPT, UR8, URZ, UPT ;  /* 0x0000003f0800728c */ /* 0x000fe4000bf05070 */
[----:B------:R-:W-:Y:S02]  /*3520*/  ULOP3.LUT UR8, UR9, 0x10000, URZ, 0xfc, !UPT ;  /* 0x0001000009087892 */ /* 0x000fe4000f8efc3f */
[----:B------:R-:W-:Y:S02]  /*3530*/  ULOP3.LUT UR10, UR10, 0x10000, URZ, 0xfc, !UPT ;  /* 0x000100000a0a7892 */ /* 0x000fe4000f8efc3f */
[----:B------:R-:W-:-:S02]  /*3540*/  ULEA UR8, UR19, UR8, 0x8 ;  /* 0x0000000813087291 */ /* 0x000fc4000f8e403f */
[----:B------:R-:W-:Y:S01]  /*3550*/  ULEA UR10, UR19, UR10, 0xa ;  /* 0x0000000a130a7291 */ /* 0x000fe2000f8e503f */
[----:B------:R-:W-:Y:S01]  /*3560*/  UMOV UR9, 0x80000020 ;  /* 0x8000002000097882 */ /* 0x000fe20000000000 */
[----:B------:R-:W-:Y:S01]  /*3570*/  UMOV UR11, 0x80000020 ;  /* 0x80000020000b7882 */ /* 0x000fe20000000000 */
[----:B------:R-:W-:-:S06]  /*3580*/  UIADD3 UR6, UR6, 0x2, URZ ;  /* 0x0000000206067890 */ /* 0x000fcc000fffe03f */
[----:B------:R-:W-:Y:S01]  /*3590*/  QGMMA.64x256x32.F32.E4M3.E4M3 R24, gdesc[UR8], R24, UP0 ;  /* 0x03e00000081879f3 */ /* 0x000fe2000bf00818 */
[----:B------:R-:W-:Y:S02]  /*35a0*/  UIADD3 UR8, UR8, 0x2, URZ ;  /* 0x0000000208087890 */ /* 0x000fe4000fffe03f */
[----:B------:R-:W-:Y:S01]  /*35b0*/  UIADD3 UR10, UR10, 0x2, URZ ;  /* 0x000000020a0a7890 */ /* 0x000fe2000fffe03f */
[----:B------:R-:W-:Y:S01]  /*35c0*/  UMOV UR9, 0x80000020 ;  /* 0x8000002000097882 */ /* 0x000fe20000000000 */
[----:B------:R-:W-:Y:S01]  /*35d0*/  UMOV UR11, 0x80000020 ;  /* 0x80000020000b7882 */ /* 0x000fe20000000000 */
[----:B------:R-:W-:-:S04]  /*35e0*/  UISETP.NE.AND UP0, UPT, UR6, UR32, UPT ;  /* 0x000000200600728c */ /* 0x000fc8000bf05270 */
[----:B------:R-:W-:-:S06]  /*35f0*/  USEL UR7, URZ, 0x1, UP0 ;  /* 0x000000013f077887 */ /* 0x000fcc0008000000 */
[----:B------:R-:W-:-:S12]  /*3600*/  ISETP.NE.AND P0, PT, RZ, UR7, PT ;  /* 0x00000007ff007c0c */ /* 0x000fd8000bf05270 */
[----:B------:R-:W-:Y:S03]  /*3610*/  QGMMA.64x256x32.F32.E4M3.E4M3 R24, gdesc[UR8], R24, gsb0 ;  /* 0x03e00000081879f3 */ /* 0x000fe60008000818 */
[----:B------:R-:W-:Y:S02]  /*3620*/  WARPGROUP.DEPBAR.LE gsb0, 0x1 ;  /* 0x00008000000079c5 */ /* 0x000fe40000010100 */
[----:B------:R-:W-:Y:S05]  /*3630*/  @!P0 BRA `(.L_x_31) ;  /* 0x0000000c00808947 */ /* 0x000fea0003800000 */
[----:B------:R-:W-:Y:S02]  /*3640*/  WARPGROUP.DEPBAR.LE gsb0, 0x0 ;  /* 0x00008000000079c5 */ /* 0x000fe40000010000 */
[----:B------:R-:W-:-:S01]  /*3650*/  FADD R226, R24, R226 ;  /* 0x000000e218e27221 */ /* 0x000fc20000000000 */
[----:B------:R-:W-:Y:S01]  /*3660*/  FADD R225, R25, R225 ;  /* 0x000000e119e17221 */ /* 0x000fe20000000000 */
[----:B------:R1:W-:Y:S01]  /*3670*/  STL [R1+0xa4], R227 ;  /* 0x0000a4e301007387 */ /* 0x0003e20000100800 */
[----:B------:R-:W-:-:S01]  /*3680*/  FADD R224, R26, R224 ;  /* 0x000000e01ae07221 */ /* 0x000fc20000000000 */
[----:B------:R-:W-:Y:S01]  /*3690*/  FADD R223, R27, R223 ;  /* 0x000000df1bdf7221 */ /* 0x000fe20000000000 */
[----:B------:R-:W-:-:S01]  /*36a0*/  FADD R222, R28, R222 ;  /* 0x000000de1cde7221 */ /* 0x000fc20000000000 */
[----:B------:R-:W-:Y:S01]  /*36b0*/  FADD R221, R29, R221 ;  /* 0x000000dd1ddd7221 */ /* 0x000fe20000000000 */
[----:B-1----:R-:W3:Y:S04]  /*36c0*/  LDL.LU R227, [R1+0x30] ;  /* 0x0000300001e37983 */ /* 0x002ee80000300800 */
[----:B------:R1:W-:Y:S01]  /*36d0*/  STL [R1+0xa8], R226 ;  /* 0x0000a8e201007387 */ /* 0x0003e20000100800 */
[----:B------:R-:W-:-:S01]  /*36e0*/  FADD R220, R30, R220 ;  /* 0x000000dc1edc7221 */ /* 0x000fc20000000000 */
[----:B------:R-:W-:-:S02]  /*36f0*/  FADD R219, R31, R219 ;  /* 0x000000db1fdb7221 */ /* 0x000fc40000000000 */
[----:B-1----:R-:W4:Y:S04]  /*3700*/  LDL.LU R226, [R1+0x2c] ;  /* 0x00002c0001e27983 */ /* 0x002f280000300800 */
[----:B------:R1:W-:Y:S01]  /*3710*/  STL [R1+0xac], R225 ;  /* 0x0000ace101007387 */ /* 0x0003e20000100800 */
[----:B------:R-:W-:-:S03]  /*3720*/  FADD R218, R32, R218 ;  /* 0x000000da20da7221 */ /* 0x000fc60000000000 */
[----:B-1----:R-:W2:Y:S04]  /*3730*/  LDL.LU R225, [R1+0x28] ;  /* 0x0000280001e17983 */ /* 0x002ea80000300800 */
        /* <DEDUP_REMOVED lines=9> */
[----:B------:R1:W-:Y:S04]  /*37d0*/  STL [R1+0xbc], R221 ;  /* 0x0000bcdd01007387 */ /* 0x0003e80000100800 */
        /* <DEDUP_REMOVED lines=12> */
[----:B-1----:R-:W2:Y:S01]  /*38a0*/  LDL.LU R215, [R1] ;  /* 0x0000000001d77983 */ /* 0x002ea20000300800 */
[----:B------:R-:W-:-:S01]  /*38b0*/  FADD R214, R36, R214 ;  /* 0x000000d624d67221 */ /* 0x000fc20000000000 */
[----:B------:R-:W-:Y:S01]  /*38c0*/  FADD R213, R37, R213 ;  /* 0x000000d525d57221 */ /* 0x000fe20000000000 */
[----:B------:R-:W-:-:S01]  /*38d0*/  FADD R212, R38, R212 ;  /* 0x000000d426d47221 */ /* 0x000fc20000000000 */
[----:B------:R-:W-:Y:S01]  /*38e0*/  FADD R211, R39, R211 ;  /* 0x000000d327d37221 */ /* 0x000fe20000000000 */
[----:B------:R-:W-:-:S01]  /*38f0*/  FADD R210, R40, R210 ;  /* 0x000000d228d27221 */ /* 0x000fc20000000000 */
[----:B------:R-:W-:Y:S01]  /*3900*/  STL [R1+0xd8], R214 ;  /* 0x0000d8d601007387 */ /* 0x000fe20000100800 */
        /* <DEDUP_REMOVED lines=11> */
[----:B------:R1:W-:Y:S01]  /*39c0*/  STL [R1+0xe4], R211 ;  /* 0x0000e4d301007387 */ /* 0x0003e20000100800 */
[----:B------:R-:W-:-:S01]  /*39d0*/  FADD R200, R50, R200 ;  /* 0x000000c832c87221 */ /* 0x000fc20000000000 */
[----:B------:R-:W-:Y:S01]  /*39e0*/  FADD R199, R51, R199 ;  /* 0x000000c733c77221 */ /* 0x000fe20000000000 */
        /* <DEDUP_REMOVED lines=69> */
[----:B-----5:R-:W-:Y:S01]  /*3e40*/  FADD R0, R121, R0 ;  /* 0x0000000079007221 */ /* 0x020fe20000000000 */
[----:B---3--:R-:W-:-:S01]  /*3e50*/  FADD R227, R134, R227 ;  /* 0x000000e386e37221 */ /* 0x008fc20000000000 */
[----:B----4-:R-:W-:Y:S01]  /*3e60*/  FADD R226, R133, R226 ;  /* 0x000000e285e27221 */ /* 0x010fe20000000000 */
[----:B--2---:R-:W-:-:S01]  /*3e70*/  FADD R225, R132, R225 ;  /* 0x000000e184e17221 */ /* 0x004fc20000000000 */
        /* <DEDUP_REMOVED lines=9> */
[----:B------:R-:W-:-:S05]  /*3f10*/  FADD R215, R122, R215 ;  /* 0x000000d77ad77221 */ /* 0x000fca0000000000 */
[----:B------:R2:W-:Y:S04]  /*3f20*/  STL [R1], R215 ;  /* 0x000000d701007387 */ /* 0x0005e80000100800 */
[----:B------:R3:W-:Y:S04]  /*3f30*/  STL [R1+0x4], R216 ;  /* 0x000004d801007387 */ /* 0x0007e80000100800 */
        /* <DEDUP_REMOVED lines=8> */
[----:B-1----:R-:W4:Y:S04]  /*3fc0*/  LDL.LU R211, [R1+0x34] ;  /* 0x0000340001d37983 */ /* 0x002f280000300800 */
[----:B------:R1:W-:Y:S04]  /*3fd0*/  STL [R1+0x28], R225 ;  /* 0x000028e101007387 */ /* 0x0003e80000100800 */
[----:B------:R-:W4:Y:S04]  /*3fe0*/  LDL.LU R212, [R1+0x38] ;  /* 0x0000380001d47983 */ /* 0x000f280000300800 */
[----:B------:R1:W-:Y:S04]  /*3ff0*/  STL [R1+0x2c], R226 ;  /* 0x00002ce201007387 */ /* 0x0003e80000100800 */
[----:B------:R-:W4:Y:S04]  /*4000*/  LDL.LU R213, [R1+0x3c] ;  /* 0x00003c0001d57983 */ /* 0x000f280000300800 */
[----:B------:R1:W-:Y:S04]  /*4010*/  STL [R1+0x30], R227 ;  /* 0x000030e301007387 */ /* 0x0003e80000100800 */
[----:B------:R-:W4:Y:S04]  /*4020*/  LDL.LU R214, [R1+0x40] ;  /* 0x0000400001d67983 */ /* 0x000f280000300800 */
[----:B--2---:R-:W2:Y:S04]  /*4030*/  LDL.LU R215, [R1+0x44] ;  /* 0x0000440001d77983 */ /* 0x004ea80000300800 */
[----:B---3--:R-:W3:Y:S04]  /*4040*/  LDL.LU R216, [R1+0x48] ;  /* 0x0000480001d87983 */ /* 0x008ee80000300800 */
[----:B----4-:R-:W4:Y:S04]  /*4050*/  LDL.LU R217, [R1+0x4c] ;  /* 0x00004c0001d97983 */ /* 0x010f280000300800 */
[----:B0-----:R-:W4:Y:S04]  /*4060*/  LDL.LU R218, [R1+0x50] ;  /* 0x0000500001da7983 */ /* 0x001f280000300800 */
[----:B------:R-:W4:Y:S04]  /*4070*/  LDL.LU R219, [R1+0x54] ;  /* 0x0000540001db7983 */ /* 0x000f280000300800 */
[----:B------:R-:W4:Y:S04]  /*4080*/  LDL.LU R220, [R1+0x58] ;  /* 0x0000580001dc7983 */ /* 0x000f280000300800 */
[----:B------:R-:W4:Y:S04]  /*4090*/  LDL.LU R221, [R1+0x5c] ;  /* 0x00005c0001dd7983 */ /* 0x000f280000300800 */
[----:B------:R-:W4:Y:S04]  /*40a0*/  LDL.LU R222, [R1+0x60] ;  /* 0x0000600001de7983 */ /* 0x000f280000300800 */
[----:B------:R-:W4:Y:S04]  /*40b0*/  LDL.LU R223, [R1+0x64] ;  /* 0x0000640001df7983 */ /* 0x000f280000300800 */
[----:B------:R-:W4:Y:S04]  /*40c0*/  LDL.LU R224, [R1+0x68] ;  /* 0x0000680001e07983 */ /* 0x000f280000300800 */
[----:B-1----:R-:W4:Y:S04]  /*40d0*/  LDL.LU R225, [R1+0x6c] ;  /* 0x00006c0001e17983 */ /* 0x002f280000300800 */
[----:B------:R-:W4:Y:S04]  /*40e0*/  LDL.LU R226, [R1+0x70] ;  /* 0x0000700001e27983 */ /* 0x000f280000300800 */
[----:B------:R-:W4:Y:S01]  /*40f0*/  LDL.LU R227, [R1+0x74] ;  /* 0x0000740001e37983 */ /* 0x000f220000300800 */
[----:B------:R-:W-:-:S05]  /*4100*/  FADD R211, R135, R211 ;  /* 0x000000d387d37221 */ /* 0x000fca0000000000 */
[----:B------:R0:W-:Y:S01]  /*4110*/  STL [R1+0x34], R211 ;  /* 0x000034d301007387 */ /* 0x0001e20000100800 */
[----:B------:R-:W-:-:S03]  /*4120*/  FADD R212, R136, R212 ;  /* 0x000000d488d47221 */ /* 0x000fc60000000000 */
[----:B0-----:R1:W5:Y:S01]  /*4130*/  LDL.LU R211, [R1+0xe4] ;  /* 0x0000e40001d37983 */ /* 0x0013620000300800 */
[----:B------:R-:W-:-:S03]  /*4140*/  FADD R213, R137, R213 ;  /* 0x000000d589d57221 */ /* 0x000fc60000000000 */
[----:B------:R0:W-:Y:S01]  /*4150*/  STL [R1+0x38], R212 ;  /* 0x000038d401007387 */ /* 0x0001e20000100800 */
[----:B------:R-:W-:-:S01]  /*4160*/  FADD R214, R138, R214 ;  /* 0x000000d68ad67221 */ /* 0x000fc20000000000 */
[----:B--2---:R-:W-:Y:S02]  /*4170*/  FADD R215, R139, R215 ;  /* 0x000000d78bd77221 */ /* 0x004fe40000000000 */
[----:B0-----:R1:W5:Y:S01]  /*4180*/  LDL.LU R212, [R1+0xe0] ;  /* 0x0000e00001d47983 */ /* 0x0013620000300800 */
[----:B---3--:R-:W-:-:S03]  /*4190*/  FADD R216, R140, R216 ;  /* 0x000000d88cd87221 */ /* 0x008fc60000000000 */
[----:B------:R0:W-:Y:S01]  /*41a0*/  STL [R1+0x3c], R213 ;  /* 0x00003cd501007387 */ /* 0x0001e20000100800 */
[----:B----4-:R-:W-:-:S03]  /*41b0*/  FADD R217, R141, R217 ;  /* 0x000000d98dd97221 */ /* 0x010fc60000000000 */
[----:B0-----:R1:W5:Y:S01]  /*41c0*/  LDL.LU R213, [R1+0xdc] ;  /* 0x0000dc0001d57983 */ /* 0x0013620000300800 */
[----:B------:R-:W-:-:S03]  /*41d0*/  FADD R218, R142, R218 ;  /* 0x000000da8eda7221 */ /* 0x000fc60000000000 */
[----:B------:R0:W-:Y:S01]  /*41e0*/  STL [R1+0x40], R214 ;  /* 0x000040d601007387 */ /* 0x0001e20000100800 */
[----:B------:R-:W-:-:S01]  /*41f0*/  FADD R219, R143, R219 ;  /* 0x000000db8fdb7221 */ /* 0x000fc20000000000 */
[----:B------:R-:W-:Y:S02]  /*4200*/  FADD R220, R144, R220 ;  /* 0x000000dc90dc7221 */ /* 0x000fe40000000000 */
[----:B0-----:R1:W5:Y:S04]  /*4210*/  LDL.LU R214, [R1+0xd8] ;  /* 0x0000d80001d67983 */ /* 0x0013680000300800 */
[----:B------:R0:W-:Y:S01]  /*4220*/  STL [R1+0x44], R215 ;  /* 0x000044d701007387 */ /* 0x0001e20000100800 */
[----:B------:R-:W-:-:S01]  /*4230*/  FADD R221, R145, R221 ;  /* 0x000000dd91dd7221 */ /* 0x000fc20000000000 */
[----:B------:R-:W-:-:S02]  /*4240*/  FADD R222, R146, R222 ;  /* 0x000000de92de7221 */ /* 0x000fc40000000000 */
[----:B0-----:R1:W5:Y:S04]  /*4250*/  LDL.LU R215, [R1+0xd4] ;  /* 0x0000d40001d77983 */ /* 0x0013680000300800 */
[----:B------:R0:W-:Y:S01]  /*4260*/  STL [R1+0x48], R216 ;  /* 0x000048d801007387 */ /* 0x0001e20000100800 */
[----:B------:R-:W-:-:S03]  /*4270*/  FADD R223, R147, R223 ;  /* 0x000000df93df7221 */ /* 0x000fc60000000000 */
        /* <DEDUP_REMOVED lines=13> */
[----:B------:R0:W-:Y:S04]  /*4350*/  STL [R1+0x5c], R221 ;  /* 0x00005cdd01007387 */ /* 0x0001e80000100800 */
        /* <DEDUP_REMOVED lines=12> */
[----:B0-----:R1:W5:Y:S01]  /*4420*/  LDL.LU R227, [R1+0xa4] ;  /* 0x0000a40001e37983 */ /* 0x0013620000300800 */
[----:B------:R-:W-:-:S05]  /*4430*/  UMOV UR6, URZ ;  /* 0x0000003f00067c82 */ /* 0x000fca0008000000 */
.L_x_31:
[----:B------:R-:W-:Y:S05]  /*4440*/  @!P1 BRA `(.L_x_32) ;  /* 0x0000000000049947 */ /* 0x000fea0003800000 */
[----:B------:R-:W-:Y:S01]  /*4450*/  BPT.TRAP 0x1 ;  /* 0x000000040000795c */ /* 0x000fe20000300000 */
.L_x_32:
[----:B------:R3:W-:Y:S04]  /*4460*/  STL [R1+0xa8], R2 ;  /* 0x0000a80201007387 */ /* 0x0007e80000100800 */
[----:B---3--:R-:W3:Y:S04]  /*4470*/  LDL R2, [R1+0x78] ;  /* 0x0000780001027983 */ /* 0x008ee80000100800 */
[----:B-----5:R4:W-:Y:S04]  /*4480*/  STL [R1+0xa4], R0 ;  /* 0x0000a40001007387 */ /* 0x0209e80000100800 */
[----:B----4-:R-:W4:Y:S01]  /*4490*/  LDL R0, [R1+0x80] ;  /* 0x0000800001007983 */ /* 0x010f220000100800 */
[----:B0-----:R-:W-:Y:S01]  /*44a0*/  IMAD.U32 R229, RZ, RZ, UR26 ;  /* 0x0000001affe57e24 */ /* 0x001fe2000f8e00ff */
[----:B---3--:R-:W-:-:S02]  /*44b0*/  ISETP.NE.AND P0, PT, R2, RZ, PT ;  /* 0x000000ff0200720c */ /* 0x008fc40003f05270 */
[----:B------:R0:W5:Y:S11]  /*44c0*/  LDL.LU R2, [R1+0xa8] ;  /* 0x0000a80001027983 */ /* 0x0001760000300800 */
[----:B------:R-:W-:-:S05]  /*44d0*/  @P0 LEA R229, R229, UR12, 0x3 ;  /* 0x0000000ce5e50c11 */ /* 0x000fca000f8e18ff */
[----:B------:R-:W-:-:S05]  /*44e0*/  @P0 VIADD R229, R229, 0x28 ;  /* 0x00000028e5e50836 */ /* 0x000fca0000000000 */
[----:B----4-:R-:W-:Y:S02]  /*44f0*/  @P0 PRMT R229, R0, 0x654, R229 ;  /* 0x0000065400e50816 */ /* 0x010fe400000000e5 */
[----:B------:R0:W5:Y:S01]  /*4500*/  LDL.LU R0, [R1+0xa4] ;  /* 0x0000a40001007983 */ /* 0x0001620000300800 */
[----:B------:R-:W-:Y:S01]  /*4510*/  UISETP.GT.U32.AND UP0, UPT, UR13, 0x1, UPT ;  /* 0x000000010d00788c */ /* 0x000fe2000bf04070 */
[----:B------:R0:W-:Y:S05]  /*4520*/  @P0 SYNCS.ARRIVE.TRANS64.RED.A1T0 RZ, [R229+URZ], RZ ;  /* 0x000000ffe5ff09a7 */ /* 0x0001ea000810043f */
[----:B------:R-:W-:-:S13]  /*4530*/  PLOP3.LUT P0, PT, PT, PT, UP0, 0x80, 0x0 ;  /* 0x000000000000781c */ /* 0x000fda0003f0f008 */
[----:B0-----:R-:W-:Y:S05]  /*4540*/  @P0 BRA `(.L_x_33) ;  /* 0x0000000000040947 */ /* 0x001fea0003800000 */
[----:B------:R-:W-:Y:S01]  /*4550*/  BPT.TRAP 0x1 ;  /* 0x000000040000795c */ /* 0x000fe20000300000 */
.L_x_33:
[----:B------:R-:W-:Y:S01]  /*4560*/  UIADD3 UR19, UR19, 0x1, URZ ;  /* 0x0000000113137890 */ /* 0x000fe2000fffe03f */
[C---:B------:R-:W-:Y:S01]  /*4570*/  ISETP.GT.AND P0, PT, R228.reuse, 0x1, PT ;  /* 0x00000001e400780c */ /* 0x040fe20003f04270 */
[----:B------:R-:W-:Y:S01]  /*4580*/  UIADD3 UR26, UR26, 0x1, URZ ;  /* 0x000000011a1a7890 */ /* 0x000fe2000fffe03f */
[----:B------:R-:W-:Y:S01]  /*4590*/  VIADD R228, R228, 0xffffffff ;  /* 0xffffffffe4e47836 */ /* 0x000fe20000000000 */
[----:B------:R-:W-:Y:S02]  /*45a0*/  UISETP.NE.AND UP0, UPT, UR19, 0x5, UPT ;  /* 0x000000051300788c */ /* 0x000fe4000bf05270 */
[----:B------:R-:W-:Y:S02]  /*45b0*/  UISETP.NE.AND UP1, UPT, UR26, 0x5, UPT ;  /* 0x000000051a00788c */ /* 0x000fe4000bf25270 */
[----:B------:R-:W-:Y:S02]  /*45c0*/  USEL UR8, URZ, 0x1, UP0 ;  /* 0x000000013f087887 */ /* 0x000fe40008000000 */
[----:B------:R-:W-:-:S02]  /*45d0*/  USEL UR19, UR19, URZ, UP0 ;  /* 0x0000003f13137287 */ /* 0x000fc40008000000 */
[----:B------:R-:W-:Y:S02]  /*45e0*/  USEL UR26, UR26, URZ, UP1 ;  /* 0x0000003f1a1a7287 */ /* 0x000fe40008800000 */
[----:B------:R-:W-:Y:S01]  /*45f0*/  LOP3.LUT R227, R227, UR8, RZ, 0x3c, !PT ;  /* 0x00000008e3e37c12 */ /* 0x000fe2000f8e3cff */
[----:B------:R-:W-:Y:S01]  /*4600*/  UMOV UR8, 0x1 ;  /* 0x0000000100087882 */ /* 0x000fe20000000000 */
[----:B------:R-:W-:Y:S08]  /*4610*/  @P0 BRA `(.L_x_34) ;  /* 0xffffffec00680947 */ /* 0x000ff0000383ffff */
.L_x_26:
[----:B------:R-:W-:-:S04]  /*4620*/  UISETP.NE.AND UP0, UPT, UR6, URZ, UPT ;  /* 0x0000003f0600728c */ /* 0x000fc8000bf05270 */
[----:B------:R-:W-:-:S06]  /*4630*/  USEL UR6, URZ, 0x1, !UP0 ;  /* 0x000000013f067887 */ /* 0x000fcc000c000000 */
[----:B------:R-:W-:-:S13]  /*4640*/  ISETP.NE.AND P0, PT, RZ, UR6, PT ;  /* 0x00000006ff007c0c */ /* 0x000fda000bf05270 */
[----:B------:R-:W-:Y:S05]  /*4650*/  @!P0 BRA `(.L_x_35) ;  /* 0x0000000c00dc8947 */ /* 0x000fea0003800000 */
[----:B------:R-:W3:Y:S04]  /*4660*/  LDL.LU R227, [R1+0x74] ;  /* 0x0000740001e37983 */ /* 0x000ee80000300800 */
[----:B---3--:R0:W-:Y:S04]  /*4670*/  STL [R1+0xa4], R227 ;  /* 0x0000a4e301007387 */ /* 0x0081e80000100800 */
[----:B0-----:R-:W3:Y:S04]  /*4680*/  LDL.LU R227, [R1+0x70] ;  /* 0x0000700001e37983 */ /* 0x001ee80000300800 */
        /* <DEDUP_REMOVED lines=55> */
[----:B0-----:R-:W3:Y:S01]  /*4a00*/  LDL.LU R227, [R1] ;  /* 0x0000000001e37983 */ /* 0x001ee20000300800 */
[----:B------:R-:W-:-:S02]  /*4a10*/  WARPGROUP.DEPBAR.LE gsb0, 0x0 ;  /* 0x00008000000079c5 */ /* 0x000fc40000010000 */
[----:B------:R-:W-:Y:S01]  /*4a20*/  FADD R226, R24, R226 ;  /* 0x000000e218e27221 */ /* 0x000fe20000000000 */
        /* <DEDUP_REMOVED lines=95> */
[----:B-----5:R-:W-:Y:S01]  /*5020*/  FADD R2, R120, R2 ;  /* 0x0000000278027221 */ /* 0x020fe20000000000 */
[----:B------:R-:W-:Y:S01]  /*5030*/  FADD R0, R121, R0 ;  /* 0x0000000079007221 */ /* 0x000fe20000000000 */
[----:B---3--:R-:W-:-:S05]  /*5040*/  FADD R227, R122, R227 ;  /* 0x000000e37ae37221 */ /* 0x008fca0000000000 */
[----:B------:R0:W-:Y:S04]  /*5050*/  STL [R1], R227 ;  /* 0x000000e301007387 */ /* 0x0001e80000100800 */
[----:B0-----:R-:W3:Y:S02]  /*5060*/  LDL.LU R227, [R1+0x114] ;  /* 0x0001140001e37983 */ /* 0x001ee40000300800 */
[----:B---3--:R-:W-:-:S05]  /*5070*/  FADD R227, R123, R227 ;  /* 0x000000e37be37221 */ /* 0x008fca0000000000 */
[----:B------:R0:W-:Y:S04]  /*5080*/  STL [R1+0x4], R227 ;  /* 0x000004e301007387 */ /* 0x0001e80000100800 */
        /* <DEDUP_REMOVED lines=83> */
[----:B------:R0:W-:Y:S02]  /*55c0*/  STL [R1+0x74], R227 ;  /* 0x000074e301007387 */ /* 0x0001e40000100800 */
.L_x_35:
[----:B0-----:R-:W-:-:S04]  /*55d0*/  IMAD.U32 R227, RZ, RZ, UR31 ;  /* 0x0000001fffe37e24 */ /* 0x001fc8000f8e00ff */
[----:B------:R0:W-:Y:S01]  /*55e0*/  SYNCS.ARRIVE.TRANS64.A1T0 RZ, [R227+UR29], RZ ;  /* 0x000000ffe3ff79a7 */ /* 0x0001e2000810001d */
[----:B------:R-:W-:Y:S02]  /*55f0*/  WARPGROUP.DEPBAR.LE gsb0, 0x0 ;  /* 0x00008000000079c5 */ /* 0x000fe40000010000 */
[----:B------:R-:W3:Y:S02]  /*5600*/  LDC R24, c[0x0][0x28c] ;  /* 0x0000a300ff187b82 */ /* 0x000ee40000000800 */
[----:B---3--:R-:W-:-:S13]  /*5610*/  ISETP.GE.AND P0, PT, R24, 0x1, PT ;  /* 0x000000011800780c */ /* 0x008fda0003f06270 */
[----:B0-----:R-:W-:Y:S05]  /*5620*/  @!P0 BRA `(.L_x_36) ;  /* 0x0000000000608947 */ /* 0x001fea0003800000 */
[----:B------:R-:W-:-:S06]  /*5630*/  UISETP.NE.AND UP0, UPT, UR27, 0x3, UPT ;  /* 0x000000031b00788c */ /* 0x000fcc000bf05270 */
[----:B------:R-:W-:-:S13]  /*5640*/  PLOP3.LUT P0, PT, PT, PT, UP0, 0x80, 0x0 ;  /* 0x000000000000781c */ /* 0x000fda0003f0f008 */
[----:B------:R-:W-:Y:S05]  /*5650*/  @!P0 BRA `(.L_x_37) ;  /* 0x0000000000048947 */ /* 0x000fea0003800000 */
[----:B------:R-:W-:Y:S01]  /*5660*/  BPT.TRAP 0x1 ;  /* 0x000000040000795c */ /* 0x000fe20000300000 */
.L_x_37:
[----:B-----5:R0:W-:Y:S04]  /*5670*/  STL [R1+0xa4], R0 ;  /* 0x0000a40001007387 */ /* 0x0201e80000100800 */
[----:B------:R-:W3:Y:S04]  /*5680*/  LDL R227, [R1+0x80] ;  /* 0x0000800001e37983 */ /* 0x000ee80000100800 */
[----:B0-----:R-:W4:Y:S02]  /*5690*/  LDL R0, [R1+0x78] ;  /* 0x0000780001007983 */ /* 0x001f240000100800 */
[----:B----4-:R-:W-:-:S02]  /*56a0*/  ISETP.NE.AND P0, PT, R0, RZ, PT ;  /* 0x000000ff0000720c */ /* 0x010fc40003f05270 */
[----:B------:R0:W5:Y:S11]  /*56b0*/  LDL.LU R0, [R1+0xa4] ;  /* 0x0000a40001007983 */ /* 0x0001760000300800 */
[----:B------:R-:W-:-:S05]  /*56c0*/  VOTEU.ANY UP0, P0 ;  /* 0x00000000003f7886 */ /* 0x000fca0000000100 */
[----:B------:R-:W-:-:S06]  /*56d0*/  @UP0 UIADD3 UR6, UR16, UR5, URZ ;  /* 0x0000000510060290 */ /* 0x000fcc000fffe03f */
[----:B------:R-:W-:-:S04]  /*56e0*/  IMAD.U32 R24, RZ, RZ, UR6 ;  /* 0x00000006ff187e24 */ /* 0x000fc8000f8e00ff */
[----:B------:R-:W-:-:S04]  /*56f0*/  @P0 IMAD.WIDE.U32 R24, R24, -0x33333333, RZ ;  /* 0xcccccccd18180825 */ /* 0x000fc800078e00ff */
[----:B------:R-:W-:Y:S01]  /*5700*/  IMAD.U32 R27, RZ, RZ, UR6 ;  /* 0x00000006ff1b7e24 */ /* 0x000fe2000f8e00ff */
[----:B------:R-:W-:-:S05]  /*5710*/  @P0 SHF.R.U32.HI R24, RZ, 0x2, R25 ;  /* 0x00000002ff180819 */ /* 0x000fca0000011619 */
[----:B------:R-:W-:-:S05]  /*5720*/  @P0 IMAD R24, R24, -0x5, R27 ;  /* 0xfffffffb18180824 */ /* 0x000fca00078e021b */
[----:B------:R-:W-:Y:S01]  /*5730*/  @P0 LEA R24, R24, UR12, 0x3 ;  /* 0x0000000c18180c11 */ /* 0x000fe2000f8e18ff */
[----:B------:R-:W-:-:S04]  /*5740*/  UISETP.GT.U32.AND UP0, UPT, UR13, 0x1, UPT ;  /* 0x000000010d00788c */ /* 0x000fc8000bf04070 */
[----:B------:R-:W-:-:S05]  /*5750*/  @P0 VIADD R24, R24, 0x28 ;  /* 0x0000002818180836 */ /* 0x000fca0000000000 */
[----:B---3--:R-:W-:-:S04]  /*5760*/  @P0 PRMT R24, R227, 0x654, R24 ;  /* 0x00000654e3180816 */ /* 0x008fc80000000018 */
[----:B------:R0:W-:Y:S01]  /*5770*/  @P0 SYNCS.ARRIVE.TRANS64.RED.A1T0 RZ, [R24+URZ], RZ ;  /* 0x000000ff18ff09a7 */ /* 0x0001e2000810043f */
[----:B------:R-:W-:-:S13]  /*5780*/  PLOP3.LUT P0, PT, PT, PT, UP0, 0x80, 0x0 ;  /* 0x000000000000781c */ /* 0x000fda0003f0f008 */
[----:B0-----:R-:W-:Y:S05]  /*5790*/  @P0 BRA `(.L_x_36) ;  /* 0x0000000000040947 */ /* 0x001fea0003800000 */
[----:B------:R-:W-:Y:S01]  /*57a0*/  BPT.TRAP 0x1 ;  /* 0x000000040000795c */ /* 0x000fe20000300000 */
.L_x_36:
[----:B------:R-:W0:Y:S01]  /*57b0*/  S2R R25, SR_TID.X ;  /* 0x0000000000197919 */ /* 0x000e220000002100 */
[----:B------:R-:W-:Y:S01]  /*57c0*/  IMAD.U32 R24, RZ, RZ, UR30 ;  /* 0x0000001eff187e24 */ /* 0x000fe2000f8e00ff */
[----:B------:R-:W-:Y:S01]  /*57d0*/  UIADD3 UR5, UR28, UR5, URZ ;  /* 0x000000051c057290 */ /* 0x000fe2000fffe03f */
[----:B------:R-:W3:Y:S01]  /*57e0*/  LDC R35, c[0x0][0x288] ;  /* 0x0000a200ff237b82 */ /* 0x000ee20000000800 */
[----:B------:R-:W-:Y:S02]  /*57f0*/  UISETP.GE.U32.AND UP1, UPT, UR28, 0x5, UPT ;  /* 0x000000051c00788c */ /* 0x000fe4000bf26070 */
[----:B------:R-:W-:Y:S01]  /*5800*/  SHF.L.U32 R24, R24, 0x1f, RZ ;  /* 0x0000001f18187819 */ /* 0x000fe200000006ff */
[----:B------:R-:W-:Y:S02]  /*5810*/  UISETP.GT.U32.AND UP0, UPT, UR5, 0x4, UPT ;  /* 0x000000040500788c */ /* 0x000fe4000bf04070 */
[----:B------:R-:W-:Y:S01]  /*5820*/  UIMAD.WIDE.U32 UR6, UR5, -0x33333333, URZ ;  /* 0xcccccccd050678a5 */ /* 0x000fe2000f8e003f */
[----:B------:R-:W4:Y:S01]  /*5830*/  SYNCS.PHASECHK.TRANS64.TRYWAIT P0, [UR17+0x8], R24 ;  /* 0x00000818ff0075a7 */ /* 0x000f220008000151 */
[----:B------:R-:W-:-:S02]  /*5840*/  UISETP.LT.U32.AND UP0, UPT, UR28, 0x5, UP0 ;  /* 0x000000051c00788c */ /* 0x000fc40008701070 */
[----:B------:R-:W-:Y:S02]  /*5850*/  USHF.R.U32.HI UR6, URZ, 0x2, UR7 ;  /* 0x000000023f067899 */ /* 0x000fe40008011607 */
[----:B------:R-:W-:Y:S02]  /*5860*/  USEL UR8, URZ, 0x1, !UP0 ;  /* 0x000000013f087887 */ /* 0x000fe4000c000000 */
[----:B------:R-:W-:Y:S02]  /*5870*/  UIMAD UR5, UR6, -0x5, UR5 ;  /* 0xfffffffb060578a4 */ /* 0x000fe4000f8e0205 */
[----:B------:R-:W-:-:S04]  /*5880*/  ULOP3.LUT UR4, UR4, UR8, URZ, 0x3c, !UPT ;  /* 0x0000000804047292 */ /* 0x000fc8000f8e3c3f */
[----:B------:R-:W-:Y:S01]  /*5890*/  @UP1 ULOP3.LUT UR4, UR4, 0x1, UR6, 0x78, !UPT ;  /* 0x0000000104041892 */ /* 0x000fe2000f8e7806 */
[----:B0-----:R-:W-:-:S04]  /*58a0*/  SHF.R.S32.HI R26, RZ, 0x1f, R25 ;  /* 0x0000001fff1a7819 */ /* 0x001fc80000011419 */
[----:B------:R-:W-:-:S04]  /*58b0*/  LEA.HI R26, R26, R25, RZ, 0x7 ;  /* 0x000000191a1a7211 */ /* 0x000fc800078f38ff */
[----:B------:R-:W-:-:S05]  /*58c0*/  LOP3.LUT R26, R26, 0xffffff80, RZ, 0xc0, !PT ;  /* 0xffffff801a1a7812 */ /* 0x000fca00078ec0ff */
[----:B------:R-:W-:-:S05]  /*58d0*/  IMAD.IADD R26, R25, 0x1, -R26 ;  /* 0x00000001191a7824 */ /* 0x000fca00078e0a1a */
[----:B------:R-:W-:-:S04]  /*58e0*/  SHF.R.S32.HI R25, RZ, 0x1f, R26 ;  /* 0x0000001fff197819 */ /* 0x000fc8000001141a */
[----:B------:R-:W-:-:S04]  /*58f0*/  LEA.HI R25, R25, R26, RZ, 0x2 ;  /* 0x0000001a19197211 */ /* 0x000fc800078f10ff */
[----:B------:R-:W-:-:S05]  /*5900*/  LOP3.LUT R25, R25, 0xfffffffc, RZ, 0xc0, !PT ;  /* 0xfffffffc19197812 */ /* 0x000fca00078ec0ff */
[----:B------:R-:W-:-:S04]  /*5910*/  IMAD.IADD R40, R26, 0x1, -R25 ;  /* 0x000000011a287824 */ /* 0x000fc800078e0a19 */
[----:B------:R-:W-:Y:S01]  /*5920*/  IMAD.SHL.U32 R32, R40, 0x2, RZ ;  /* 0x0000000228207824 */ /* 0x000fe200078e00ff */
[----:B---34-:R-:W-:Y:S06]  /*5930*/  @!P0 BRA `(.L_x_38) ;  /* 0x000000a800b48947 */ /* 0x018fec0003800000 */
.L_x_325:
[----:B-----5:R3:W-:Y:S01]  /*5940*/  STL [R1+0xa8], R2 ;  /* 0x0000a80201007387 */ /* 0x0207e20000100800 */
[----:B------:R-:W-:Y:S01]  /*5950*/  ULDC UR8, c[0x0][0x284] ;  /* 0x0000a10000087ab9 */ /* 0x000fe20000000800 */
[----:B------:R-:W-:Y:S01]  /*5960*/  SHF.R.S32.HI R33, RZ, 0x1f, R32 ;  /* 0x0000001fff217819 */ /* 0x000fe20000011420 */
[----:B------:R-:W-:Y:S01]  /*5970*/  ULDC.64 UR6, c[0x0][0x5d0] ;  /* 0x0001740000067ab9 */ /* 0x000fe20000000a00 */
[----:B---3--:R-:W3:Y:S04]  /*5980*/  LDL.LU R2, [R1+0x90] ;  /* 0x0000900001027983 */ /* 0x008ee80000300800 */
[----:B------:R4:W-:Y:S04]  /*5990*/  STL [R1+0xa4], R0 ;  /* 0x0000a40001007387 */ /* 0x0009e80000100800 */
[----:B------:R-:W2:Y:S04]  /*59a0*/  LDL R227, [R1+0x7c] ;  /* 0x00007c0001e37983 */ /* 0x000ea80000100800 */
[----:B----4-:R-:W4:Y:S01]  /*59b0*/  LDL R0, [R1+0x8c] ;  /* 0x00008c0001007983 */ /* 0x010f220000100800 */
[----:B---3--:R-:W-:-:S03]  /*59c0*/  IMAD.SHL.U32 R37, R2, 0x100, RZ ;  /* 0x0000010002257824 */ /* 0x008fc600078e00ff */
[----:B------:R3:W5:Y:S01]  /*59d0*/  LDL.LU R2, [R1+0xa8] ;  /* 0x0000a80001027983 */ /* 0x0007620000300800 */
[----:B----4-:R-:W-:-:S03]  /*59e0*/  IMAD.SHL.U32 R34, R0, 0x40, RZ ;  /* 0x0000004000227824 */ /* 0x010fc600078e00ff */
[----:B------:R3:W5:Y:S02]  /*59f0*/  LDL.LU R0, [R1+0xa4] ;  /* 0x0000a40001007983 */ /* 0x0007640000300800 */
[----:B------:R-:W-:Y:S02]  /*5a00*/  ISETP.GE.AND P0, PT, R34, UR8, PT ;  /* 0x0000000822007c0c */ /* 0x000fe4000bf06270 */
[----:B--2---:R-:W-:Y:S02]  /*5a10*/  SHF.R.S32.HI R38, RZ, 0x1f, R227 ;  /* 0x0000001fff267819 */ /* 0x004fe400000114e3 */
[----:B------:R-:W-:Y:S01]  /*5a20*/  ISETP.GE.OR P0, PT, R37, R35, P0 ;  /* 0x000000232500720c */ /* 0x000fe20000706670 */
[----:B0-----:R-:W-:-:S04]  /*5a30*/  IMAD.WIDE.U32 R24, R227, UR6, R32 ;  /* 0x00000006e3187c25 */ /* 0x001fc8000f8e0020 */
[----:B------:R-:W-:Y:S01]  /*5a40*/  IMAD R26, R38, UR6, RZ ;  /* 0x00000006261a7c24 */ /* 0x000fe2000f8e02ff */
[----:B------:R-:W-:Y:S02]  /*5a50*/  SHF.R.S32.HI R36, RZ, 0x1f, R37 ;  /* 0x0000001fff247819 */ /* 0x000fe40000011425 */
[----:B------:R-:W-:Y:S01]  /*5a60*/  IADD3 R24, P1, R37, R24, RZ ;  /* 0x0000001825187210 */ /* 0x000fe20007f3e0ff */
[----:B------:R-:W-:-:S05]  /*5a70*/  IMAD R27, R227, UR7, R26 ;  /* 0x00000007e31b7c24 */ /* 0x000fca000f8e021a */
[----:B------:R-:W-:Y:S01]  /*5a80*/  IADD3.X R25, R36, R25, R27, P1, !PT ;  /* 0x0000001924197210 */ /* 0x000fe20000ffe41b */
[----:B---3--:R-:W-:Y:S06]  /*5a90*/  @P0 BRA `(.L_x_39) ;  /* 0x0000008c00cc0947 */ /* 0x008fec0003800000 */
[----:B------:R0:W-:Y:S01]  /*5aa0*/  STL.64 [R1+0xb0], R4 ;  /* 0x0000b00401007387 */ /* 0x0001e20000100a00 */
[----:B------:R-:W2:Y:S01]  /*5ab0*/  LDC.64 R28, c[0x0][0x5c8] ;  /* 0x00017200ff1c7b82 */ /* 0x000ea20000000a00 */
[----:B------:R-:W-:Y:S02]  /*5ac0*/  ULDC.64 UR6, c[0x0][0x5c0] ;  /* 0x0001700000067ab9 */ /* 0x000fe40000000a00 */
[----:B0-----:R-:W3:Y:S04]  /*5ad0*/  LDL.64 R4, [R1+0x98] ;  /* 0x0000980001047983 */ /* 0x001ee80000100a00 */
[----:B-----5:R0:W-:Y:S04]  /*5ae0*/  STL [R1+0xa8], R2 ;  /* 0x0000a80201007387 */ /* 0x0201e80000100800 */
[----:B0-----:R-:W3:Y:S04]  /*5af0*/  LDL.LU R2, [R1+0x8c] ;  /* 0x00008c0001027983 */ /* 0x001ee80000300800 */
[----:B------:R0:W-:Y:S04]  /*5b00*/  STL [R1+0xa4], R0 ;  /* 0x0000a40001007387 */ /* 0x0001e80000100800 */
[----:B0-----:R-:W4:Y:S01]  /*5b10*/  LDL R0, [R1+0x94] ;  /* 0x0000940001007983 */ /* 0x001f220000100800 */
[----:B---3--:R-:W-:-:S03]  /*5b20*/  IMAD.WIDE R30, R2, 0x40, R4 ;  /* 0x00000040021e7825 */ /* 0x008fc600078e0204 */
[----:B------:R0:W5:Y:S04]  /*5b30*/  LDL.LU.64 R4, [R1+0xb0] ;  /* 0x0000b00001047983 */ /* 0x0001680000300a00 */
[----:B------:R0:W5:Y:S01]  /*5b40*/  LDL.LU R2, [R1+0xa8] ;  /* 0x0000a80001027983 */ /* 0x0001620000300800 */
[-C--:B--2---:R-:W-:Y:S02]  /*5b50*/  IMAD R26, R31, R28.reuse, RZ ;  /* 0x0000001c1f1a7224 */ /* 0x084fe400078e02ff */
[----:B------:R-:W-:-:S04]  /*5b60*/  IMAD.WIDE.U32 R24, R30, R28, R24 ;  /* 0x0000001c1e187225 */ /* 0x000fc800078e0018 */
[----:B------:R-:W-:Y:S01]  /*5b70*/  IMAD R27, R30, R29, R26 ;  /* 0x0000001d1e1b7224 */ /* 0x000fe200078e021a */
[----:B------:R-:W-:Y:S01]  /*5b80*/  LEA R26, P0, R28, R24, 0x3 ;  /* 0x000000181c1a7211 */ /* 0x000fe200078018ff */
[----:B----4-:R-:W-:Y:S01]  /*5b90*/  IMAD.IADD R39, R0, 0x1, -R34 ;  /* 0x0000000100277824 */ /* 0x010fe200078e0a22 */
[----:B------:R-:W-:Y:S01]  /*5ba0*/  IADD3 R24, P1, R24, UR6, RZ ;  /* 0x0000000618187c10 */ /* 0x000fe2000ff3e0ff */
[----:B------:R0:W5:Y:S01]  /*5bb0*/  LDL.LU R0, [R1+0xa4] ;  /* 0x0000a40001007983 */ /* 0x0001620000300800 */
[----:B------:R-:W-:Y:S01]  /*5bc0*/  IMAD.IADD R27, R25, 0x1, R27 ;  /* 0x00000001191b7824 */ /* 0x000fe200078e021b */
[----:B------:R-:W-:-:S04]  /*5bd0*/  IADD3 R26, P3, R26, UR6, RZ ;  /* 0x000000061a1a7c10 */ /* 0x000fc8000ff7e0ff */
[----:B------:R-:W-:Y:S01]  /*5be0*/  LEA.HI.X R29, R28, R27, R29, 0x3, P0 ;  /* 0x0000001b1c1d7211 */ /* 0x000fe200000f1c1d */
[----:B------:R-:W-:Y:S01]  /*5bf0*/  IMAD R28, R40, -0x2, R35 ;  /* 0xfffffffe281c7824 */ /* 0x000fe200078e0223 */
[----:B------:R-:W-:Y:S01]  /*5c00*/  FSETP.NEU.AND P0, PT, RZ, UR25, PT ;  /* 0x00000019ff007c0b */ /* 0x000fe2000bf0d000 */
[----:B------:R-:W-:Y:S01]  /*5c10*/  BSSY B0, `(.L_x_39) ;  /* 0x00008db000007945 */ /* 0x000fe20003800000 */
[----:B------:R-:W-:Y:S02]  /*5c20*/  IADD3.X R25, R27, UR7, RZ, P1, !PT ;  /* 0x000000071b197c10 */ /* 0x000fe40008ffe4ff */
[----:B------:R-:W-:Y:S01]  /*5c30*/  IADD3.X R27, R29, UR7, RZ, P3, !PT ;  /* 0x000000071d1b7c10 */ /* 0x000fe20009ffe4ff */
[----:B------:R-:W-:-:S08]  /*5c40*/  IMAD.IADD R34, R28, 0x1, -R37 ;  /* 0x000000011c227824 */ /* 0x000fd000078e0a25 */
[----:B0-----:R-:W-:Y:S05]  /*5c50*/  @!P0 BRA `(.L_x_40) ;  /* 0x0000006800d88947 */ /* 0x001fea0003800000 */
[----:B------:R-:W-:Y:S01]  /*5c60*/  ULDC.64 UR6, c[0x0][0x5b8] ;  /* 0x00016e0000067ab9 */ /* 0x000fe20000000a00 */
[----:B------:R-:W-:Y:S01]  /*5c70*/  ULDC.64 UR8, c[0x0][0x5a8] ;  /* 0x00016a0000087ab9 */ /* 0x000fe20000000a00 */
[----:B------:R-:W-:Y:S01]  /*5c80*/  IMAD.WIDE.U32 R32, R227, UR6, R32 ;  /* 0x00000006e3207c25 */ /* 0x000fe2000f8e0020 */
[----:B------:R-:W-:Y:S03]  /*5c90*/  BSSY B1, `(.L_x_41) ;  /* 0x0000010000017945 */ /* 0x000fe60003800000 */
[----:B------:R-:W-:Y:S01]  /*5ca0*/  IMAD R28, R38, UR6, RZ ;  /* 0x00000006261c7c24 */ /* 0x000fe2000f8e02ff */
[----:B------:R-:W-:-:S03]  /*5cb0*/  IADD3 R32, P0, R37, R32, RZ ;  /* 0x0000002025207210 */ /* 0x000fc60007f1e0ff */
[----:B------:R-:W-:Y:S01]  /*5cc0*/  IMAD R29, R227, UR7, R28 ;  /* 0x00000007e31d7c24 */ /* 0x000fe2000f8e021c */
[----:B------:R-:W-:Y:S02]  /*5cd0*/  ULDC.64 UR6, c[0x0][0x5b0] ;  /* 0x00016c0000067ab9 */ /* 0x000fe40000000a00 */
[----:B------:R-:W-:Y:S02]  /*5ce0*/  IMAD R35, R31, UR6, RZ ;  /* 0x000000061f237c24 */ /* 0x000fe4000f8e02ff */
[----:B------:R-:W-:Y:S02]  /*5cf0*/  IADD3.X R33, R36, R33, R29, P0, !PT ;  /* 0x0000002124217210 */ /* 0x000fe400007fe41d */
[----:B------:R-:W-:Y:S01]  /*5d00*/  ISETP.GE.AND P0, PT, R39, 0x1, PT ;  /* 0x000000012700780c */ /* 0x000fe20003f06270 */
[C---:B------:R-:W-:Y:S02]  /*5d10*/  IMAD R35, R30.reuse, UR7, R35 ;  /* 0x000000071e237c24 */ /* 0x040fe4000f8e0223 */
[----:B------:R-:W-:Y:S01]  /*5d20*/  IMAD.WIDE.U32 R28, R30, UR6, R32 ;  /* 0x000000061e1c7c25 */ /* 0x000fe2000f8e0020 */
[----:B------:R-:W-:-:S02]  /*5d30*/  ISETP.LT.OR P4, PT, R34, 0x1, !P0 ;  /* 0x000000012200780c */ /* 0x000fc40004781670 */
[----:B------:R-:W-:-:S04]  /*5d40*/  IADD3 R28, P1, R28, UR8, RZ ;  /* 0x000000081c1c7c10 */ /* 0x000fc8000ff3e0ff */
[--C-:B------:R-:W-:Y:S02]  /*5d50*/  IADD3.X R29, R29, UR9, R35.reuse, P1, !PT ;  /* 0x000000091d1d7c10 */ /* 0x100fe40008ffe423 */
[----:B------:R-:W-:-:S05]  /*5d60*/  PRMT R35, RZ, 0x7610, R35 ;  /* 0x00007610ff237816 */ /* 0x000fca0000000023 */
[----:B------:R-:W-:Y:S05]  /*5d70*/  @P4 BRA `(.L_x_42) ;  /* 0x0000000000044947 */ /* 0x000fea0003800000 */
[----:B------:R0:W5:Y:S02]  /*5d80*/  LDG.E.U8 R35, desc[UR22][R28.64] ;  /* 0x000000161c237981 */ /* 0x000164000c1e1100 */
.L_x_42:
[----:B------:R-:W-:Y:S05]  /*5d90*/  BSYNC B1 ;  /* 0x0000000000017941 */ /* 0x000fea0003800000 */
.L_x_41:
[----:B-----5:R-:W-:Y:S01]  /*5da0*/  LOP3.LUT R35, R35, 0xff, RZ, 0xc0, !PT ;  /* 0x000000ff23237812 */ /* 0x020fe200078ec0ff */
[----:B------:R-:W-:Y:S01]  /*5db0*/  BSSY B1, `(.L_x_43) ;  /* 0x000000b000017945 */ /* 0x000fe20003800000 */
[----:B------:R-:W-:Y:S02]  /*5dc0*/  ISETP.LT.OR P3, PT, R34, 0x2, !P0 ;  /* 0x000000022200780c */ /* 0x000fe40004761670 */
[----:B------:R-:W-:-:S05]  /*5dd0*/  F2FP.F16.E4M3.UNPACK_B R35, R35 ;  /* 0x00000023ff23723e */ /* 0x000fca00020006ff */
[----:B------:R-:W-:-:S05]  /*5de0*/  HADD2.F32 R35, -RZ, R35.H0_H0 ;  /* 0x20000023ff237230 */ /* 0x000fca0000004100 */
[----:B------:R-:W-:-:S04]  /*5df0*/  FMUL R35, R35, UR25 ;  /* 0x0000001923237c20 */ /* 0x000fc80008400000 */
[----:B------:R-:W-:-:S05]  /*5e00*/  FFMA R35, R226, UR24, R35 ;  /* 0x00000018e2237c23 */ /* 0x000fca0008000023 */
[----:B------:R-:W-:Y:S02]  /*5e10*/  F2FP.SATFINITE.E4M3.F32.PACK_AB_MERGE_C R37, RZ, R35, RZ ;  /* 0x00000023ff25723e */ /* 0x000fe400048070ff */
[----:B------:R-:W-:-:S03]  /*5e20*/  PRMT R35, RZ, 0x7610, R35 ;  /* 0x00007610ff237816 */ /* 0x000fc60000000023 */
[----:B------:R2:W-:Y:S01]  /*5e30*/  @!P4 STG.E.U8 desc[UR22][R24.64], R37 ;  /* 0x000000251800c986 */ /* 0x0005e2000c101116 */
[----:B------:R-:W-:Y:S05]  /*5e40*/  @P3 BRA `(.L_x_44) ;  /* 0x0000000000043947 */ /* 0x000fea0003800000 */
[----:B------:R3:W5:Y:S02]  /*5e50*/  LDG.E.U8 R35, desc[UR22][R28.64+0x1] ;  /* 0x000001161c237981 */ /* 0x000764000c1e1100 */
.L_x_44:
[----:B------:R-:W-:Y:S05]  /*5e60*/  BSYNC B1 ;  /* 0x0000000000017941 */ /* 0x000fea0003800000 */
.L_x_43:
[----:B-----5:R-:W-:Y:S01]  /*5e70*/  LOP3.LUT R35, R35, 0xff, RZ, 0xc0, !PT ;  /* 0x000000ff23237812 */ /* 0x020fe200078ec0ff */
[----:B------:R-:W-:Y:S01]  /*5e80*/  BSSY B1, `(.L_x_45) ;  /* 0x0000013000017945 */ /* 0x000fe20003800000 */
[----:B--2---:R-:W-:Y:S02]  /*5e90*/  IADD3 R37, P1, R30, 0x8, RZ ;  /* 0x000000081e257810 */ /* 0x004fe40007f3e0ff */
[----:B------:R-:W-:-:S03]  /*5ea0*/  F2FP.F16.E4M3.UNPACK_B R35, R35 ;  /* 0x00000023ff23723e */ /* 0x000fc600020006ff */
[----:B------:R-:W-:Y:S01]  /*5eb0*/  IMAD.X R31, RZ, RZ, R31, P1 ;  /* 0x000000ffff1f7224 */ /* 0x000fe200008e061f */
[----:B------:R-:W-:Y:S01]  /*5ec0*/  ISETP.GE.AND P1, PT, R39, 0x9, PT ;  /* 0x000000092700780c */ /* 0x000fe20003f26270 */
[----:B------:R-:W-:Y:S02]  /*5ed0*/  HADD2.F32 R35, -RZ, R35.H0_H0 ;  /* 0x20000023ff237230 */ /* 0x000fe40000004100 */
[----:B------:R-:W-:Y:S01]  /*5ee0*/  IMAD R36, R31, UR6, RZ ;  /* 0x000000061f247c24 */ /* 0x000fe2000f8e02ff */
[----:B------:R-:W-:Y:S01]  /*5ef0*/  ISETP.LT.OR P5, PT, R34, 0x1, !P1 ;  /* 0x000000012200780c */ /* 0x000fe20004fa1670 */
[----:B------:R-:W-:-:S04]  /*5f00*/  IMAD.WIDE.U32 R32, R37, UR6, R32 ;  /* 0x0000000625207c25 */ /* 0x000fc8000f8e0020 */
[----:B------:R-:W-:Y:S01]  /*5f10*/  FMUL R30, R35, UR25 ;  /* 0x00000019231e7c20 */ /* 0x000fe20008400000 */
[----:B------:R-:W-:-:S03]  /*5f20*/  IMAD R37, R37, UR7, R36 ;  /* 0x0000000725257c24 */ /* 0x000fc6000f8e0224 */
[----:B------:R-:W-:Y:S01]  /*5f30*/  FFMA R225, R225, UR24, R30 ;  /* 0x00000018e1e17c23 */ /* 0x000fe2000800001e */
[----:B------:R-:W-:Y:S02]  /*5f40*/  IADD3 R30, P4, R32, UR8, RZ ;  /* 0x00000008201e7c10 */ /* 0x000fe4000ff9e0ff */
[----:B------:R-:W-:Y:S02]  /*5f50*/  PRMT R32, RZ, 0x7610, R32 ;  /* 0x00007610ff207816 */ /* 0x000fe40000000020 */
[----:B------:R-:W-:Y:S02]  /*5f60*/  F2FP.SATFINITE.E4M3.F32.PACK_AB_MERGE_C R225, RZ, R225, RZ ;  /* 0x000000e1ffe1723e */ /* 0x000fe400048070ff */
[----:B------:R-:W-:-:S03]  /*5f70*/  IADD3.X R31, R33, UR9, R37, P4, !PT ;  /* 0x00000009211f7c10 */ /* 0x000fc6000a7fe425 */
[----:B------:R2:W-:Y:S01]  /*5f80*/  @!P3 STG.E.U8 desc[UR22][R24.64+0x1], R225 ;  /* 0x000001e11800b986 */ /* 0x0005e2000c101116 */
[----:B------:R-:W-:Y:S05]  /*5f90*/  @P5 BRA `(.L_x_46) ;  /* 0x0000000000045947 */ /* 0x000fea0003800000 */
[----:B------:R4:W5:Y:S02]  /*5fa0*/  LDG.E.U8 R32, desc[UR22][R30.64] ;  /* 0x000000161e207981 */ /* 0x000964000c1e1100 */
.L_x_46:
[----:B------:R-:W-:Y:S05]  /*5fb0*/  BSYNC B1 ;  /* 0x0000000000017941 */ /* 0x000fea0003800000 */
.L_x_45:
[----:B-----5:R-:W-:Y:S01]  /*5fc0*/  LOP3.LUT R32, R32, 0xff, RZ, 0xc0, !PT ;  /* 0x000000ff20207812 */ /* 0x020fe200078ec0ff */
[----:B------:R-:W-:Y:S01]  /*5fd0*/  BSSY B1, `(.L_x_47) ;  /* 0x000000b000017945 */ /* 0x000fe20003800000 */
[----:B------:R-:W-:Y:S02]  /*5fe0*/  ISETP.LT.OR P3, PT, R34, 0x2, !P1 ;  /* 0x000000022200780c */ /* 0x000fe40004f61670 */
[----:B------:R-:W-:-:S05]  /*5ff0*/  F2FP.F16.E4M3.UNPACK_B R32, R32 ;  /* 0x00000020ff20723e */ /* 0x000fca00020006ff */
[----:B------:R-:W-:-:S05]  /*6000*/  HADD2.F32 R32, -RZ, R32.H0_H0 ;  /* 0x20000020ff207230 */ /* 0x000fca0000004100 */
[----:B------:R-:W-:Y:S01]  /*6010*/  FMUL R33, R32, UR25 ;  /* 0x0000001920217c20 */ /* 0x000fe20008400000 */
[----:B------:R-:W-:-:S03]  /*6020*/  PRMT R32, RZ, 0x7610, R32 ;  /* 0x00007610ff207816 */ /* 0x000fc60000000020 */
[----:B------:R-:W-:-:S05]  /*6030*/  FFMA R33, R224, UR24, R33 ;  /* 0x00000018e0217c23 */ /* 0x000fca0008000021 */
[----:B------:R-:W-:-:S05]  /*6040*/  F2FP.SATFINITE.E4M3.F32.PACK_AB_MERGE_C R33, RZ, R33, RZ ;  /* 0x00000021ff21723e */ /* 0x000fca00048070ff */
[----:B------:R0:W-:Y:S01]  /*6050*/  @!P5 STG.E.U8 desc[UR22][R26.64], R33 ;  /* 0x000000211a00d986 */ /* 0x0001e2000c101116 */
[----:B------:R-:W-:Y:S05]  /*6060*/  @P3 BRA `(.L_x_48) ;  /* 0x0000000000043947 */ /* 0x000fea0003800000 */
[----:B------:R0:W5:Y:S02]  /*6070*/  LDG.E.U8 R32, desc[UR22][R30.64+0x1] ;  /* 0x000001161e207981 */ /* 0x000164000c1e1100 */
.L_x_48:
[----:B------:R-:W-:Y:S05]  /*6080*/  BSYNC B1 ;  /* 0x0000000000017941 */ /* 0x000fea0003800000 */
.L_x_47:
[----:B-----5:R-:W-:Y:S01]  /*6090*/  LOP3.LUT R32, R32, 0xff, RZ, 0xc0, !PT ;  /* 0x000000ff20207812 */ /* 0x020fe200078ec0ff */
[----:B------:R-:W-:Y:S01]  /*60a0*/  BSSY B1, `(.L_x_49) ;  /* 0x000000b000017945 */ /* 0x000fe20003800000 */
[----:B------:R-:W-:Y:S02]  /*60b0*/  ISETP.LT.OR P4, PT, R34, 0x9, !P0 ;  /* 0x000000092200780c */ /* 0x000fe40004781670 */
[----:B------:R-:W-:-:S05]  /*60c0*/  F2FP.F16.E4M3.UNPACK_B R32, R32 ;  /* 0x00000020ff20723e */ /* 0x000fca00020006ff */
[----:B------:R-:W-:-:S05]  /*60d0*/  HADD2.F32 R32, -RZ, R32.H0_H0 ;  /* 0x20000020ff207230 */ /* 0x000fca0000004100 */
[----:B------:R-:W-:-:S04]  /*60e0*/  FMUL R32, R32, UR25 ;  /* 0x0000001920207c20 */ /* 0x000fc80008400000 */
[----:B------:R-:W-:-:S05]  /*60f0*/  FFMA R32, R223, UR24, R32 ;  /* 0x00000018df207c23 */ /* 0x000fca0008000020 */
[----:B0-----:R-:W-:Y:S02]  /*6100*/  F2FP.SATFINITE.E4M3.F32.PACK_AB_MERGE_C R33, RZ, R32, RZ ;  /* 0x00000020ff21723e */ /* 0x001fe400048070ff */
[----:B------:R-:W-:-:S03]  /*6110*/  PRMT R32, RZ, 0x7610, R32 ;  /* 0x00007610ff207816 */ /* 0x000fc60000000020 */
[----:B------:R0:W-:Y:S01]  /*6120*/  @!P3 STG.E.U8 desc[UR22][R26.64+0x1], R33 ;  /* 0x000001211a00b986 */ /* 0x0001e2000c101116 */
[----:B------:R-:W-:Y:S05]  /*6130*/  @P4 BRA `(.L_x_50) ;  /* 0x0000000000044947 */ /* 0x000fea0003800000 */
[----:B------:R0:W5:Y:S02]  /*6140*/  LDG.E.U8 R32, desc[UR22][R28.64+0x8] ;  /* 0x000008161c207981 */ /* 0x000164000c1e1100 */
.L_x_50:
[----:B------:R-:W-:Y:S05]  /*6150*/  BSYNC B1 ;  /* 0x0000000000017941 */ /* 0x000fea0003800000 */
.L_x_49:
[----:B-----5:R-:W-:Y:S01]  /*6160*/  LOP3.LUT R32, R32, 0xff, RZ, 0xc0, !PT ;  /* 0x000000ff20207812 */ /* 0x020fe200078ec0ff */
[----:B------:R-:W-:Y:S01]  /*6170*/  BSSY B1, `(.L_x_51) ;  /* 0x000000b000017945 */ /* 0x000fe20003800000 */
[----:B------:R-:W-:Y:S02]  /*6180*/  ISETP.LT.OR P3, PT, R34, 0xa, !P0 ;  /* 0x0000000a2200780c */ /* 0x000fe40004761670 */
[----:B------:R-:W-:-:S05]  /*6190*/  F2FP.F16.E4M3.UNPACK_B R32, R32 ;  /* 0x00000020ff20723e */ /* 0x000fca00020006ff */
[----:B------:R-:W-:-:S05]  /*61a0*/  HADD2.F32 R32, -RZ, R32.H0_H0 ;  /* 0x20000020ff207230 */ /* 0x000fca0000004100 */
[----:B0-----:R-:W-:Y:S01]  /*61b0*/  FMUL R33, R32, UR25 ;  /* 0x0000001920217c20 */ /* 0x001fe20008400000 */
[----:B------:R-:W-:-:S03]  /*61c0*/  PRMT R32, RZ, 0x7610, R32 ;  /* 0x00007610ff207816 */ /* 0x000fc60000000020 */
[----:B------:R-:W-:-:S05]  /*61d0*/  FFMA R33, R222, UR24, R33 ;  /* 0x00000018de217c23 */ /* 0x000fca0008000021 */
[----:B------:R-:W-:-:S05]  /*61e0*/  F2FP.SATFINITE.E4M3.F32.PACK_AB_MERGE_C R33, RZ, R33, RZ ;  /* 0x00000021ff21723e */ /* 0x000fca00048070ff */
[----:B------:R0:W-:Y:S01]  /*61f0*/  @!P4 STG.E.U8 desc[UR22][R24.64+0x8], R33 ;  /* 0x000008211800c986 */ /* 0x0001e2000c101116 */
[----:B------:R-:W-:Y:S05]  /*6200*/  @P3 BRA `(.L_x_52) ;  /* 0x0000000000043947 */ /* 0x000fea0003800000 */
[----:B------:R0:W5:Y:S02]  /*6210*/  LDG.E.U8 R32, desc[UR22][R28.64+0x9] ;  /* 0x000009161c207981 */ /* 0x000164000c1e1100 */
.L_x_52:
[----:B------:R-:W-:Y:S05]  /*6220*/  BSYNC B1 ;  /* 0x0000000000017941 */ /* 0x000fea0003800000 */
.L_x_51:
        /* <DEDUP_REMOVED lines=12> */
.L_x_54:
[----:B------:R-:W-:Y:S05]  /*62f0*/  BSYNC B1 ;  /* 0x0000000000017941 */ /* 0x000fea0003800000 */
.L_x_53:
        /* <DEDUP_REMOVED lines=12> */
.L_x_56:
[----:B------:R-:W-:Y:S05]  /*63c0*/  BSYNC B1 ;  /* 0x0000000000017941 */ /* 0x000fea0003800000 */
.L_x_55:
        /* <DEDUP_REMOVED lines=12> */
.L_x_58:
[----:B------:R-:W-:Y:S05]  /*6490*/  BSYNC B1 ;  /* 0x0000000000017941 */ /* 0x000fea0003800000 */
.L_x_57:
        /* <DEDUP_REMOVED lines=12> */
.L_x_60:
[----:B------:R-:W-:Y:S05]  /*6560*/  BSYNC B1 ;  /* 0x0000000000017941 */ /* 0x000fea0003800000 */
.L_x_59:
        /* <DEDUP_REMOVED lines=12> */
.L_x_62:
[----:B------:R-:W-:Y:S05]  /*6630*/  BSYNC B1 ;  /* 0x0000000000017941 */ /* 0x000fea0003800000 */
.L_x_61:
        /* <DEDUP_REMOVED lines=12> */
.L_x_64:
[----:B------:R-:W-:Y:S05]  /*6700*/  BSYNC B1 ;  /* 0x0000000000017941 */ /* 0x000fea0003800000 */
.L_x_63:
        /* <DEDUP_REMOVED lines=12> */
.L_x_66:
[----:B------:R-:W-:Y:S05]  /*67d0*/  BSYNC B1 ;  /* 0x0000000000017941 */ /* 0x000fea0003800000 */
.L_x_65:
        /* <DEDUP_REMOVED lines=12> */
.L_x_68:
[----:B------:R-:W-:Y:S05]  /*68a0*/  BSYNC B1 ;  /* 0x0000000000017941 */ /* 0x000fea0003800000 */
.L_x_67:
        /* <DEDUP_REMOVED lines=12> */
.L_x_70:
[----:B------:R-:W-:Y:S05]  /*6970*/  BSYNC B1 ;  /* 0x0000000000017941 */ /* 0x000fea0003800000 */
.L_x_69:
        /* <DEDUP_REMOVED lines=12> */
.L_x_72:
[----:B------:R-:W-:Y:S05]  /*6a40*/  BSYNC B1 ;  /* 0x0000000000017941 */ /* 0x000fea0003800000 */
.L_x_71:
        /* <DEDUP_REMOVED lines=12> */
.L_x_74:
[----:B------:R-:W-:Y:S05]  /*6b10*/  BSYNC B1 ;  /* 0x0000000000017941 */ /* 0x000fea0003800000 */
.L_x_73:
        /* <DEDUP_REMOVED lines=12> */
.L_x_76:
[----:B------:R-:W-:Y:S05]  /*6be0*/  BSYNC B1 ;  /* 0x0000000000017941 */ /* 0x000fea0003800000 */
.L_x_75:
        /* <DEDUP_REMOVED lines=12> */
.L_x_78:
[----:B------:R-:W-:Y:S05]  /*6cb0*/  BSYNC B1 ;  /* 0x0000000000017941 */ /* 0x000fea0003800000 */
.L_x_77:
        /* <DEDUP_REMOVED lines=12> */
.L_x_80:
[----:B------:R-:W-:Y:S05]  /*6d80*/  BSYNC B1 ;  /* 0x0000000000017941 */ /* 0x000fea0003800000 */
.L_x_79:
        /* <DEDUP_REMOVED lines=12> */
.L_x_82:
[----:B------:R-:W-:Y:S05]  /*6e50*/  BSYNC B1 ;  /* 0x0000000000017941 */ /* 0x000fea0003800000 */
.L_x_81:
        /* <DEDUP_REMOVED lines=12> */
.L_x_84:
[----:B------:R-:W-:Y:S05]  /*6f20*/  BSYNC B1 ;  /* 0x0000000000017941 */ /* 0x000fea0003800000 */
.L_x_83:
        /* <DEDUP_REMOVED lines=12> */
.L_x_86:
[----:B------:R-:W-:Y:S05]  /*6ff0*/  BSYNC B1 ;  /* 0x0000000000017941 */ /* 0x000fea0003800000 */
.L_x_85:
        /* <DEDUP_REMOVED lines=12> */
.L_x_88:
[----:B------:R-:W-:Y:S05]  /*70c0*/  BSYNC B1 ;  /* 0x0000000000017941 */ /* 0x000fea0003800000 */
.L_x_87:
        /* <DEDUP_REMOVED lines=12> */
.L_x_90:
[----:B------:R-:W-:Y:S05]  /*7190*/  BSYNC B1 ;  /* 0x0000000000017941 */ /* 0x000fea0003800000 */
.L_x_89:
        /* <DEDUP_REMOVED lines=12> */
.L_x_92:
[----:B------:R-:W-:Y:S05]  /*7260*/  BSYNC B1 ;  /* 0x0000000000017941 */ /* 0x000fea0003800000 */
.L_x_91:
        /* <DEDUP_REMOVED lines=12> */
.L_x_94:
[----:B------:R-:W-:Y:S05]  /*7330*/  BSYNC B1 ;  /* 0x0000000000017941 */ /* 0x000fea0003800000 */
.L_x_93:
        /* <DEDUP_REMOVED lines=12> */
.L_x_96:
[----:B------:R-:W-:Y:S05]  /*7400*/  BSYNC B1 ;  /* 0x0000000000017941 */ /* 0x000fea0003800000 */
.L_x_95:
        /* <DEDUP_REMOVED lines=12> */
.L_x_98:
[----:B------:R-:W-:Y:S05]  /*74d0*/  BSYNC B1 ;  /* 0x0000000000017941 */ /* 0x000fea0003800000 */
.L_x_97:
        /* <DEDUP_REMOVED lines=12> */
.L_x_100:
[----:B------:R-:W-:Y:S05]  /*75a0*/  BSYNC B1 ;  /* 0x0000000000017941 */ /* 0x000fea0003800000 */
.L_x_99:
        /* <DEDUP_REMOVED lines=12> */
.L_x_102:
[----:B------:R-:W-:Y:S05]  /*7670*/  BSYNC B1 ;  /* 0x0000000000017941 */ /* 0x000fea0003800000 */
.L_x_101:
        /* <DEDUP_REMOVED lines=12> */
.L_x_104:
[----:B------:R-:W-:Y:S05]  /*7740*/  BSYNC B1 ;  /* 0x0000000000017941 */ /* 0x000fea0003800000 */
.L_x_103:
        /* <DEDUP_REMOVED lines=12> */
.L_x_106:
[----:B------:R-:W-:Y:S05]  /*7810*/  BSYNC B1 ;  /* 0x0000000000017941 */ /* 0x000fea0003800000 */
.L_x_105:
        /* <DEDUP_REMOVED lines=12> */
.L_x_108:
[----:B------:R-:W-:Y:S05]  /*78e0*/  BSYNC B1 ;  /* 0x0000000000017941 */ /* 0x000fea0003800000 */
.L_x_107:
        /* <DEDUP_REMOVED lines=12> */
.L_x_110:
[----:B------:R-:W-:Y:S05]  /*79b0*/  BSYNC B1 ;  /* 0x0000000000017941 */ /* 0x000fea0003800000 */
.L_x_109:
        /* <DEDUP_REMOVED lines=12> */
.L_x_112:
[----:B------:R-:W-:Y:S05]  /*7a80*/  BSYNC B1 ;  /* 0x0000000000017941 */ /* 0x000fea0003800000 */
.L_x_111:
        /* <DEDUP_REMOVED lines=12> */
.L_x_114:
[----:B------:R-:W-:Y:S05]  /*7b50*/  BSYNC B1 ;  /* 0x0000000000017941 */ /* 0x000fea0003800000 */
.L_x_113:
        /* <DEDUP_REMOVED lines=12> */
.L_x_116:
[----:B------:R-:W-:Y:S05]  /*7c20*/  BSYNC B1 ;  /* 0x0000000000017941 */ /* 0x000fea0003800000 */
.L_x_115:
        /* <DEDUP_REMOVED lines=12> */
.L_x_118:
[----:B------:R-:W-:Y:S05]  /*7cf0*/  BSYNC B1 ;  /* 0x0000000000017941 */ /* 0x000fea0003800000 */
.L_x_117:
        /* <DEDUP_REMOVED lines=12> */
.L_x_120:
[----:B------:R-:W-:Y:S05]  /*7dc0*/  BSYNC B1 ;  /* 0x0000000000017941 */ /* 0x000fea0003800000 */
.L_x_119:
        /* <DEDUP_REMOVED lines=12> */
.L_x_122:
[----:B------:R-:W-:Y:S05]  /*7e90*/  BSYNC B1 ;  /* 0x0000000000017941 */ /* 0x000fea0003800000 */
.L_x_121:
        /* <DEDUP_REMOVED lines=12> */
.L_x_124:
[----:B------:R-:W-:Y:S05]  /*7f60*/  BSYNC B1 ;  /* 0x0000000000017941 */ /* 0x000fea0003800000 */
.L_x_123:
        /* <DEDUP_REMOVED lines=12> */
.L_x_126:
[----:B------:R-:W-:Y:S05]  /*8030*/  BSYNC B1 ;  /* 0x0000000000017941 */ /* 0x000fea0003800000 */
.L_x_125:
        /* <DEDUP_REMOVED lines=12> */
.L_x_128:
[----:B------:R-:W-:Y:S05]  /*8100*/  BSYNC B1 ;  /* 0x0000000000017941 */ /* 0x000fea0003800000 */
.L_x_127:
        /* <DEDUP_REMOVED lines=12> */
.L_x_130:
[----:B------:R-:W-:Y:S05]  /*81d0*/  BSYNC B1 ;  /* 0x0000000000017941 */ /* 0x000fea0003800000 */
.L_x_129:
        /* <DEDUP_REMOVED lines=12> */
.L_x_132:
[----:B------:R-:W-:Y:S05]  /*82a0*/  BSYNC B1 ;  /* 0x0000000000017941 */ /* 0x000fea0003800000 */
.L_x_131:
        /* <DEDUP_REMOVED lines=12> */
.L_x_134:
[----:B------:R-:W-:Y:S05]  /*8370*/  BSYNC B1 ;  /* 0x0000000000017941 */ /* 0x000fea0003800000 */
.L_x_133:
        /* <DEDUP_REMOVED lines=12> */
.L_x_136:
[----:B------:R-:W-:Y:S05]  /*8440*/  BSYNC B1 ;  /* 0x0000000000017941 */ /* 0x000fea0003800000 */
.L_x_135:
        /* <DEDUP_REMOVED lines=12> */
.L_x_138:
[----:B------:R-:W-:Y:S05]  /*8510*/  BSYNC B1 ;  /* 0x0000000000017941 */ /* 0x000fea0003800000 */
.L_x_137:
        /* <DEDUP_REMOVED lines=12> */
.L_x_140:
[----:B------:R-:W-:Y:S05]  /*85e0*/  BSYNC B1 ;  /* 0x0000000000017941 */ /* 0x000fea0003800000 */
.L_x_139:
        /* <DEDUP_REMOVED lines=12> */
.L_x_142:
[----:B------:R-:W-:Y:S05]  /*86b0*/  BSYNC B1 ;  /* 0x0000000000017941 */ /* 0x000fea0003800000 */
.L_x_141:
        /* <DEDUP_REMOVED lines=12> */
.L_x_144:
[----:B------:R-:W-:Y:S05]  /*8780*/  BSYNC B1 ;  /* 0x0000000000017941 */ /* 0x000fea0003800000 */
.L_x_143:
        /* <DEDUP_REMOVED lines=12> */
.L_x_146:
[----:B------:R-:W-:Y:S05]  /*8850*/  BSYNC B1 ;  /* 0x0000000000017941 */ /* 0x000fea0003800000 */
.L_x_145:
        /* <DEDUP_REMOVED lines=12> */
.L_x_148:
[----:B------:R-:W-:Y:S05]  /*8920*/  BSYNC B1 ;  /* 0x0000000000017941 */ /* 0x000fea0003800000 */
.L_x_147:
        /* <DEDUP_REMOVED lines=12> */
.L_x_150:
[----:B------:R-:W-:Y:S05]  /*89f0*/  BSYNC B1 ;  /* 0x0000000000017941 */ /* 0x000fea0003800000 */
.L_x_149:
        /* <DEDUP_REMOVED lines=12> */
.L_x_152:
[----:B------:R-:W-:Y:S05]  /*8ac0*/  BSYNC B1 ;  /* 0x0000000000017941 */ /* 0x000fea0003800000 */
.L_x_151:
        /* <DEDUP_REMOVED lines=12> */
.L_x_154:
[----:B------:R-:W-:Y:S05]  /*8b90*/  BSYNC B1 ;  /* 0x0000000000017941 */ /* 0x000fea0003800000 */
.L_x_153:
        /* <DEDUP_REMOVED lines=12> */
.L_x_156:
[----:B------:R-:W-:Y:S05]  /*8c60*/  BSYNC B1 ;  /* 0x0000000000017941 */ /* 0x000fea0003800000 */
.L_x_155:
        /* <DEDUP_REMOVED lines=12> */
.L_x_158:
[----:B------:R-:W-:Y:S05]  /*8d30*/  BSYNC B1 ;  /* 0x0000000000017941 */ /* 0x000fea0003800000 */
.L_x_157:
        /* <DEDUP_REMOVED lines=12> */
.L_x_160:
[----:B------:R-:W-:Y:S05]  /*8e00*/  BSYNC B1 ;  /* 0x0000000000017941 */ /* 0x000fea0003800000 */
.L_x_159:
        /* <DEDUP_REMOVED lines=12> */
.L_x_162:
[----:B------:R-:W-:Y:S05]  /*8ed0*/  BSYNC B1 ;  /* 0x0000000000017941 */ /* 0x000fea0003800000 */
.L_x_161:
        /* <DEDUP_REMOVED lines=12> */
.L_x_164:
[----:B------:R-:W-:Y:S05]  /*8fa0*/  BSYNC B1 ;  /* 0x0000000000017941 */ /* 0x000fea0003800000 */
.L_x_163:
        /* <DEDUP_REMOVED lines=12> */
.L_x_166:
[----:B------:R-:W-:Y:S05]  /*9070*/  BSYNC B1 ;  /* 0x0000000000017941 */ /* 0x000fea0003800000 */
.L_x_165:
        /* <DEDUP_REMOVED lines=12> */
.L_x_168:
[----:B------:R-:W-:Y:S05]  /*9140*/  BSYNC B1 ;  /* 0x0000000000017941 */ /* 0x000fea0003800000 */
.L_x_167:
        /* <DEDUP_REMOVED lines=12> */
.L_x_170:
[----:B------:R-:W-:Y:S05]  /*9210*/  BSYNC B1 ;  /* 0x0000000000017941 */ /* 0x000fea0003800000 */
.L_x_169:
        /* <DEDUP_REMOVED lines=12> */
.L_x_172:
[----:B------:R-:W-:Y:S05]  /*92e0*/  BSYNC B1 ;  /* 0x0000000000017941 */ /* 0x000fea0003800000 */
.L_x_171:
        /* <DEDUP_REMOVED lines=12> */
.L_x_174:
[----:B------:R-:W-:Y:S05]  /*93b0*/  BSYNC B1 ;  /* 0x0000000000017941 */ /* 0x000fea0003800000 */
.L_x_173:
        /* <DEDUP_REMOVED lines=12> */
.L_x_176:
[----:B------:R-:W-:Y:S05]  /*9480*/  BSYNC B1 ;  /* 0x0000000000017941 */ /* 0x000fea0003800000 */
.L_x_175:
        /* <DEDUP_REMOVED lines=12> */
.L_x_178:
[----:B------:R-:W-:Y:S05]  /*9550*/  BSYNC B1 ;  /* 0x0000000000017941 */ /* 0x000fea0003800000 */
.L_x_177:
        /* <DEDUP_REMOVED lines=12> */
.L_x_180:
[----:B------:R-:W-:Y:S05]  /*9620*/  BSYNC B1 ;  /* 0x0000000000017941 */ /* 0x000fea0003800000 */
.L_x_179:
        /* <DEDUP_REMOVED lines=12> */
.L_x_182:
[----:B------:R-:W-:Y:S05]  /*96f0*/  BSYNC B1 ;  /* 0x0000000000017941 */ /* 0x000fea0003800000 */
.L_x_181:
        /* <DEDUP_REMOVED lines=12> */
.L_x_184:
[----:B------:R-:W-:Y:S05]  /*97c0*/  BSYNC B1 ;  /* 0x0000000000017941 */ /* 0x000fea0003800000 */
.L_x_183:
        /* <DEDUP_REMOVED lines=12> */
.L_x_186:
[----:B------:R-:W-:Y:S05]  /*9890*/  BSYNC B1 ;  /* 0x0000000000017941 */ /* 0x000fea0003800000 */
.L_x_185:
        /* <DEDUP_REMOVED lines=12> */
.L_x_188:
[----:B------:R-:W-:Y:S05]  /*9960*/  BSYNC B1 ;  /* 0x0000000000017941 */ /* 0x000fea0003800000 */
.L_x_187:
        /* <DEDUP_REMOVED lines=12> */
.L_x_190:
[----:B------:R-:W-:Y:S05]  /*9a30*/  BSYNC B1 ;  /* 0x0000000000017941 */ /* 0x000fea0003800000 */
.L_x_189:
        /* <DEDUP_REMOVED lines=12> */
.L_x_192:
[----:B------:R-:W-:Y:S05]  /*9b00*/  BSYNC B1 ;  /* 0x0000000000017941 */ /* 0x000fea0003800000 */
.L_x_191:
[----:B-----5:R-:W-:Y:S01]  /*9b10*/  LOP3.LUT R32, R32, 0xff, RZ, 0xc0, !PT ;  /* 0x000000ff20207812 */ /* 0x020fe200078ec0ff */
[----:B------:R-:W-:Y:S01]  /*9b20*/  BSSY B1, `(.L_x_193) ;  /* 0x000000b000017945 */ /* 0x000fe20003800000 */
[----:B------:R-:W-:Y:S02]  /*9b30*/  ISETP.LT.OR P4, PT, R34, 0x99, !P0 ;  /* 0x000000992200780c */ /* 0x000fe40004781670 */
[----:B------:R-:W-:-:S05]  /*9b40*/  F2FP.F16.E4M3.UNPACK_B R32, R32 ;  /* 0x00000020ff20723e */ /* 0x000fca00020006ff */
[----:B------:R-:W-:-:S05]  /*9b50*/  HADD2.F32 R32, -RZ, R32.H0_H0 ;  /* 0x20000020ff207230 */ /* 0x000fca0000004100 */
[----:B------:R-:W-:-:S04]  /*9b60*/  FMUL R32, R32, UR25 ;  /* 0x0000001920207c20 */ /* 0x000fc80008400000 */
[----:B------:R-:W-:Y:S01]  /*9b70*/  FFMA R32, R23, UR24, R32 ;  /* 0x0000001817207c23 */ /* 0x000fe20008000020 */
[----:B------:R-:W-:-:S04]  /*9b80*/  PRMT R23, RZ, 0x7610, R23 ;  /* 0x00007610ff177816 */ /* 0x000fc80000000017 */
[----:B0-----:R-:W-:-:S05]  /*9b90*/  F2FP.SATFINITE.E4M3.F32.PACK_AB_MERGE_C R33, RZ, R32, RZ ;  /* 0x00000020ff21723e */ /* 0x001fca00048070ff */
[----:B------:R0:W-:Y:S01]  /*9ba0*/  @!P3 STG.E.U8 desc[UR22][R26.64+0x91], R33 ;  /* 0x000091211a00b986 */ /* 0x0001e2000c101116 */
[----:B------:R-:W-:Y:S05]  /*9bb0*/  @P4 BRA `(.L_x_194) ;  /* 0x0000000000044947 */ /* 0x000fea0003800000 */
[----:B------:R0:W5:Y:S02]  /*9bc0*/  LDG.E.U8 R23, desc[UR22][R28.64+0x98] ;  /* 0x000098161c177981 */ /* 0x000164000c1e1100 */
.L_x_194:
[----:B------:R-:W-:Y:S05]  /*9bd0*/  BSYNC B1 ;  /* 0x0000000000017941 */ /* 0x000fea0003800000 */
.L_x_193:
        /* <DEDUP_REMOVED lines=8> */
[----:B------:R-:W-:-:S05]  /*9c60*/  F2FP.SATFINITE.E4M3.F32.PACK_AB_MERGE_C R23, RZ, R23, RZ ;  /* 0x00000017ff17723e */ /* 0x000fca00048070ff */
[----:B------:R0:W-:Y:S01]  /*9c70*/  @!P4 STG.E.U8 desc[UR22][R24.64+0x98], R23 ;  /* 0x000098171800c986 */ /* 0x0001e2000c101116 */
[----:B------:R-:W-:Y:S05]  /*9c80*/  @P3 BRA `(.L_x_196) ;  /* 0x0000000000043947 */ /* 0x000fea0003800000 */
[----:B------:R0:W5:Y:S02]  /*9c90*/  LDG.E.U8 R22, desc[UR22][R28.64+0x99] ;  /* 0x000099161c167981 */ /* 0x000164000c1e1100 */
.L_x_196:
[----:B------:R-:W-:Y:S05]  /*9ca0*/  BSYNC B1 ;  /* 0x0000000000017941 */ /* 0x000fea0003800000 */
.L_x_195:
        /* <DEDUP_REMOVED lines=12> */
.L_x_198:
[----:B------:R-:W-:Y:S05]  /*9d70*/  BSYNC B1 ;  /* 0x0000000000017941 */ /* 0x000fea0003800000 */
.L_x_197:
        /* <DEDUP_REMOVED lines=12> */
.L_x_200:
[----:B------:R-:W-:Y:S05]  /*9e40*/  BSYNC B1 ;  /* 0x0000000000017941 */ /* 0x000fea0003800000 */
.L_x_199:
        /* <DEDUP_REMOVED lines=12> */
.L_x_202:
[----:B------:R-:W-:Y:S05]  /*9f10*/  BSYNC B1 ;  /* 0x0000000000017941 */ /* 0x000fea0003800000 */
.L_x_201:
        /* <DEDUP_REMOVED lines=12> */
.L_x_204:
[----:B------:R-:W-:Y:S05]  /*9fe0*/  BSYNC B1 ;  /* 0x0000000000017941 */ /* 0x000fea0003800000 */
.L_x_203:
        /* <DEDUP_REMOVED lines=12> */
.L_x_206:
[----:B------:R-:W-:Y:S05]  /*a0b0*/  BSYNC B1 ;  /* 0x0000000000017941 */ /* 0x000fea0003800000 */
.L_x_205:
        /* <DEDUP_REMOVED lines=12> */
.L_x_208:
[----:B------:R-:W-:Y:S05]  /*a180*/  BSYNC B1 ;  /* 0x0000000000017941 */ /* 0x000fea0003800000 */
.L_x_207:
        /* <DEDUP_REMOVED lines=12> */
.L_x_210:
[----:B------:R-:W-:Y:S05]  /*a250*/  BSYNC B1 ;  /* 0x0000000000017941 */ /* 0x000fea0003800000 */
.L_x_209:
        /* <DEDUP_REMOVED lines=12> */
.L_x_212:
[----:B------:R-:W-:Y:S05]  /*a320*/  BSYNC B1 ;  /* 0x0000000000017941 */ /* 0x000fea0003800000 */
.L_x_211:
        /* <DEDUP_REMOVED lines=12> */
.L_x_214:
[----:B------:R-:W-:Y:S05]  /*a3f0*/  BSYNC B1 ;  /* 0x0000000000017941 */ /* 0x000fea0003800000 */
.L_x_213:
        /* <DEDUP_REMOVED lines=12> */
.L_x_216:
[----:B------:R-:W-:Y:S05]  /*a4c0*/  BSYNC B1 ;  /* 0x0000000000017941 */ /* 0x000fea0003800000 */
.L_x_215:
        /* <DEDUP_REMOVED lines=12> */
.L_x_218:
[----:B------:R-:W-:Y:S05]  /*a590*/  BSYNC B1 ;  /* 0x0000000000017941 */ /* 0x000fea0003800000 */
.L_x_217:
        /* <DEDUP_REMOVED lines=12> */
.L_x_220:
[----:B------:R-:W-:Y:S05]  /*a660*/  BSYNC B1 ;  /* 0x0000000000017941 */ /* 0x000fea0003800000 */
.L_x_219:
        /* <DEDUP_REMOVED lines=12> */
.L_x_222:
[----:B------:R-:W-:Y:S05]  /*a730*/  BSYNC B1 ;  /* 0x0000000000017941 */ /* 0x000fea0003800000 */
.L_x_221:
        /* <DEDUP_REMOVED lines=12> */
.L_x_224:
[----:B------:R-:W-:Y:S05]  /*a800*/  BSYNC B1 ;  /* 0x0000000000017941 */ /* 0x000fea0003800000 */
.L_x_223:
        /* <DEDUP_REMOVED lines=12> */
.L_x_226:
[----:B------:R-:W-:Y:S05]  /*a8d0*/  BSYNC B1 ;  /* 0x0000000000017941 */ /* 0x000fea0003800000 */
.L_x_225:
        /* <DEDUP_REMOVED lines=12> */
.L_x_228:
[----:B------:R-:W-:Y:S05]  /*a9a0*/  BSYNC B1 ;  /* 0x0000000000017941 */ /* 0x000fea0003800000 */
.L_x_227:
        /* <DEDUP_REMOVED lines=12> */
.L_x_230:
[----:B------:R-:W-:Y:S05]  /*aa70*/  BSYNC B1 ;  /* 0x0000000000017941 */ /* 0x000fea0003800000 */
.L_x_229:
        /* <DEDUP_REMOVED lines=12> */
.L_x_232:
[----:B------:R-:W-:Y:S05]  /*ab40*/  BSYNC B1 ;  /* 0x0000000000017941 */ /* 0x000fea0003800000 */
.L_x_231:
        /* <DEDUP_REMOVED lines=12> */
.L_x_234:
[----:B------:R-:W-:Y:S05]  /*ac10*/  BSYNC B1 ;  /* 0x0000000000017941 */ /* 0x000fea0003800000 */
.L_x_233:
        /* <DEDUP_REMOVED lines=12> */
.L_x_236:
[----:B------:R-:W-:Y:S05]  /*ace0*/  BSYNC B1 ;  /* 0x0000000000017941 */ /* 0x000fea0003800000 */
.L_x_235:
[----:B-----5:R-:W-:Y:S01]  /*acf0*/  LOP3.LUT R2, R2, 0xff, RZ, 0xc0, !PT ;  /* 0x000000ff02027812 */ /* 0x020fe200078ec0ff */
[----:B------:R-:W-:Y:S01]  /*ad00*/  BSSY B1, `(.L_x_237) ;  /* 0x000000b000017945 */ /* 0x000fe20003800000 */
[----:B------:R-:W-:Y:S02]  /*ad10*/  ISETP.LT.OR P4, PT, R34, 0xc1, !P1 ;  /* 0x000000c12200780c */ /* 0x000fe40004f81670 */
[----:B------:R-:W-:-:S05]  /*ad20*/  F2FP.F16.E4M3.UNPACK_B R2, R2 ;  /* 0x00000002ff02723e */ /* 0x000fca00020006ff */
[----:B------:R-:W-:-:S05]  /*ad30*/  HADD2.F32 R2, -RZ, R2.H0_H0 ;  /* 0x20000002ff027230 */ /* 0x000fca0000004100 */
[----:B0-----:R-:W-:-:S04]  /*ad40*/  FMUL R3, R2, UR25 ;  /* 0x0000001902037c20 */ /* 0x001fc80008400000 */
[----:B------:R-:W-:Y:S01]  /*ad50*/  FFMA R3, R0, UR24, R3 ;  /* 0x0000001800037c23 */ /* 0x000fe20008000003 */
[----:B------:R-:W-:-:S04]  /*ad60*/  PRMT R0, RZ, 0x7610, R0 ;  /* 0x00007610ff007816 */ /* 0x000fc80000000000 */
[----:B------:R-:W-:-:S05]  /*ad70*/  F2FP.SATFINITE.E4M3.F32.PACK_AB_MERGE_C R3, RZ, R3, RZ ;  /* 0x00000003ff03723e */ /* 0x000fca00048070ff */
[----:B------:R0:W-:Y:S01]  /*ad80*/  @!P3 STG.E.U8 desc[UR22][R24.64+0xc1], R3 ;  /* 0x0000c1031800b986 */ /* 0x0001e2000c101116 */
[----:B------:R-:W-:Y:S05]  /*ad90*/  @P4 BRA `(.L_x_238) ;  /* 0x0000000000044947 */ /* 0x000fea0003800000 */
[----:B------:R0:W5:Y:S02]  /*ada0*/  LDG.E.U8 R0, desc[UR22][R30.64+0xc0] ;  /* 0x0000c0161e007981 */ /* 0x000164000c1e1100 */
.L_x_238:
[----:B------:R-:W-:Y:S05]  /*adb0*/  BSYNC B1 ;  /* 0x0000000000017941 */ /* 0x000fea0003800000 */
.L_x_237:
[----:B------:R-:W2:Y:S01]  /*adc0*/  LDL.LU R2, [R1] ;  /* 0x0000000001027983 */ /* 0x000ea20000300800 */
[----:B-----5:R-:W-:Y:S01]  /*add0*/  LOP3.LUT R0, R0, 0xff, RZ, 0xc0, !PT ;  /* 0x000000ff00007812 */ /* 0x020fe200078ec0ff */
[----:B------:R-:W-:Y:S01]  /*ade0*/  BSSY B1, `(.L_x_239) ;  /* 0x000000b000017945 */ /* 0x000fe20003800000 */
[----:B------:R-:W-:Y:S02]  /*adf0*/  ISETP.LT.OR P3, PT, R34, 0xc2, !P1 ;  /* 0x000000c22200780c */ /* 0x000fe40004f61670 */
[----:B------:R-:W-:-:S05]  /*ae00*/  F2FP.F16.E4M3.UNPACK_B R0, R0 ;  /* 0x00000000ff00723e */ /* 0x000fca00020006ff */
[----:B------:R-:W-:-:S05]  /*ae10*/  HADD2.F32 R0, -RZ, R0.H0_H0 ;  /* 0x20000000ff007230 */ /* 0x000fca0000004100 */
[----:B------:R-:W-:-:S04]  /*ae20*/  FMUL R0, R0, UR25 ;  /* 0x0000001900007c20 */ /* 0x000fc80008400000 */
[----:B--2---:R-:W-:-:S05]  /*ae30*/  FFMA R0, R2, UR24, R0 ;  /* 0x0000001802007c23 */ /* 0x004fca0008000000 */
[----:B0-----:R-:W-:Y:S02]  /*ae40*/  F2FP.SATFINITE.E4M3.F32.PACK_AB_MERGE_C R3, RZ, R0, RZ ;  /* 0x00000000ff03723e */ /* 0x001fe400048070ff */
[----:B------:R-:W-:-:S03]  /*ae50*/  PRMT R0, RZ, 0x7610, R0 ;  /* 0x00007610ff007816 */ /* 0x000fc60000000000 */
[----:B------:R0:W-:Y:S01]  /*ae60*/  @!P4 STG.E.U8 desc[UR22][R26.64+0xc0], R3 ;  /* 0x0000c0031a00c986 */ /* 0x0001e2000c101116 */
[----:B------:R-:W-:Y:S05]  /*ae70*/  @P3 BRA `(.L_x_240) ;  /* 0x0000000000043947 */ /* 0x000fea0003800000 */
[----:B------:R2:W5:Y:S02]  /*ae80*/  LDG.E.U8 R0, desc[UR22][R30.64+0xc1] ;  /* 0x0000c1161e007981 */ /* 0x000564000c1e1100 */
.L_x_240:
[----:B------:R-:W-:Y:S05]  /*ae90*/  BSYNC B1 ;  /* 0x0000000000017941 */ /* 0x000fea0003800000 */
.L_x_239:
[----:B------:R-:W3:Y:S01]  /*aea0*/  LDL.LU R2, [R1+0x4] ;  /* 0x0000040001027983 */ /* 0x000ee20000300800 */
[----:B-----5:R-:W-:Y:S01]  /*aeb0*/  LOP3.LUT R0, R0, 0xff, RZ, 0xc0, !PT ;  /* 0x000000ff00007812 */ /* 0x020fe200078ec0ff */
[----:B------:R-:W-:Y:S01]  /*aec0*/  BSSY B1, `(.L_x_241) ;  /* 0x000000b000017945 */ /* 0x000fe20003800000 */
[----:B------:R-:W-:Y:S02]  /*aed0*/  ISETP.LT.OR P4, PT, R34, 0xc9, !P0 ;  /* 0x000000c92200780c */ /* 0x000fe40004781670 */
[----:B------:R-:W-:-:S05]  /*aee0*/  F2FP.F16.E4M3.UNPACK_B R0, R0 ;  /* 0x00000000ff00723e */ /* 0x000fca00020006ff */
[----:B------:R-:W-:-:S05]  /*aef0*/  HADD2.F32 R0, -RZ, R0.H0_H0 ;  /* 0x20000000ff007230 */ /* 0x000fca0000004100 */
[----:B------:R-:W-:-:S04]  /*af00*/  FMUL R0, R0, UR25 ;  /* 0x0000001900007c20 */ /* 0x000fc80008400000 */
[----:B---3--:R-:W-:-:S05]  /*af10*/  FFMA R0, R2, UR24, R0 ;  /* 0x0000001802007c23 */ /* 0x008fca0008000000 */
[----:B0-----:R-:W-:Y:S02]  /*af20*/  F2FP.SATFINITE.E4M3.F32.PACK_AB_MERGE_C R3, RZ, R0, RZ ;  /* 0x00000000ff03723e */ /* 0x001fe400048070ff */
[----:B------:R-:W-:-:S03]  /*af30*/  PRMT R0, RZ, 0x7610, R0 ;  /* 0x00007610ff007816 */ /* 0x000fc60000000000 */
[----:B------:R0:W-:Y:S01]  /*af40*/  @!P3 STG.E.U8 desc[UR22][R26.64+0xc1], R3 ;  /* 0x0000c1031a00b986 */ /* 0x0001e2000c101116 */
[----:B------:R-:W-:Y:S05]  /*af50*/  @P4 BRA `(.L_x_242) ;  /* 0x0000000000044947 */ /* 0x000fea0003800000 */
[----:B------:R3:W5:Y:S02]  /*af60*/  LDG.E.U8 R0, desc[UR22][R28.64+0xc8] ;  /* 0x0000c8161c007981 */ /* 0x000764000c1e1100 */
.L_x_242:
[----:B------:R-:W-:Y:S05]  /*af70*/  BSYNC B1 ;  /* 0x0000000000017941 */ /* 0x000fea0003800000 */
.L_x_241:
[----:B------:R-:W2:Y:S01]  /*af80*/  LDL.LU R2, [R1+0x8] ;  /* 0x0000080001027983 */ /* 0x000ea20000300800 */
        /* <DEDUP_REMOVED lines=12> */
.L_x_244:
[----:B------:R-:W-:Y:S05]  /*b050*/  BSYNC B1 ;  /* 0x0000000000017941 */ /* 0x000fea0003800000 */
.L_x_243:
        /* <DEDUP_REMOVED lines=13> */
.L_x_246:
[----:B------:R-:W-:Y:S05]  /*b130*/  BSYNC B1 ;  /* 0x0000000000017941 */ /* 0x000fea0003800000 */
.L_x_245:
        /* <DEDUP_REMOVED lines=13> */
.L_x_248:
[----:B------:R-:W-:Y:S05]  /*b210*/  BSYNC B1 ;  /* 0x0000000000017941 */ /* 0x000fea0003800000 */
.L_x_247:
        /* <DEDUP_REMOVED lines=13> */
.L_x_250:
[----:B------:R-:W-:Y:S05]  /*b2f0*/  BSYNC B1 ;  /* 0x0000000000017941 */ /* 0x000fea0003800000 */
.L_x_249:
        /* <DEDUP_REMOVED lines=13> */
.L_x_252:
[----:B------:R-:W-:Y:S05]  /*b3d0*/  BSYNC B1 ;  /* 0x0000000000017941 */ /* 0x000fea0003800000 */
.L_x_251:
        /* <DEDUP_REMOVED lines=13> */
.L_x_254:
[----:B------:R-:W-:Y:S05]  /*b4b0*/  BSYNC B1 ;  /* 0x0000000000017941 */ /* 0x000fea0003800000 */
.L_x_253:
        /* <DEDUP_REMOVED lines=13> */
.L_x_256:
[----:B------:R-:W-:Y:S05]  /*b590*/  BSYNC B1 ;  /* 0x0000000000017941 */ /* 0x000fea0003800000 */
.L_x_255:
        /* <DEDUP_REMOVED lines=13> */
.L_x_258:
[----:B------:R-:W-:Y:S05]  /*b670*/  BSYNC B1 ;  /* 0x0000000000017941 */ /* 0x000fea0003800000 */
.L_x_257:
        /* <DEDUP_REMOVED lines=13> */
.L_x_260:
[----:B------:R-:W-:Y:S05]  /*b750*/  BSYNC B1 ;  /* 0x0000000000017941 */ /* 0x000fea0003800000 */
.L_x_259:
        /* <DEDUP_REMOVED lines=13> */
.L_x_262:
[----:B------:R-:W-:Y:S05]  /*b830*/  BSYNC B1 ;  /* 0x0000000000017941 */ /* 0x000fea0003800000 */
.L_x_261:
        /* <DEDUP_REMOVED lines=13> */
.L_x_264:
[----:B------:R-:W-:Y:S05]  /*b910*/  BSYNC B1 ;  /* 0x0000000000017941 */ /* 0x000fea0003800000 */
.L_x_263:
        /* <DEDUP_REMOVED lines=13> */
.L_x_266:
[----:B------:R-:W-:Y:S05]  /*b9f0*/  BSYNC B1 ;  /* 0x0000000000017941 */ /* 0x000fea0003800000 */
.L_x_265:
        /* <DEDUP_REMOVED lines=13> */
.L_x_268:
[----:B------:R-:W-:Y:S05]  /*bad0*/  BSYNC B1 ;  /* 0x0000000000017941 */ /* 0x000fea0003800000 */
.L_x_267:
        /* <DEDUP_REMOVED lines=13> */
.L_x_270:
[----:B------:R-:W-:Y:S05]  /*bbb0*/  BSYNC B1 ;  /* 0x0000000000017941 */ /* 0x000fea0003800000 */
.L_x_269:
        /* <DEDUP_REMOVED lines=13> */
.L_x_272:
[----:B------:R-:W-:Y:S05]  /*bc90*/  BSYNC B1 ;  /* 0x0000000000017941 */ /* 0x000fea0003800000 */
.L_x_271:
        /* <DEDUP_REMOVED lines=13> */
.L_x_274:
[----:B------:R-:W-:Y:S05]  /*bd70*/  BSYNC B1 ;  /* 0x0000000000017941 */ /* 0x000fea0003800000 */
.L_x_273:
        /* <DEDUP_REMOVED lines=13> */
.L_x_276:
[----:B------:R-:W-:Y:S05]  /*be50*/  BSYNC B1 ;  /* 0x0000000000017941 */ /* 0x000fea0003800000 */
.L_x_275:
        /* <DEDUP_REMOVED lines=13> */
.L_x_278:
[----:B------:R-:W-:Y:S05]  /*bf30*/  BSYNC B1 ;  /* 0x0000000000017941 */ /* 0x000fea0003800000 */
.L_x_277:
        /* <DEDUP_REMOVED lines=13> */
.L_x_280:
[----:B------:R-:W-:Y:S05]  /*c010*/  BSYNC B1 ;  /* 0x0000000000017941 */ /* 0x000fea0003800000 */
.L_x_279:
        /* <DEDUP_REMOVED lines=13> */
.L_x_282:
[----:B------:R-:W-:Y:S05]  /*c0f0*/  BSYNC B1 ;  /* 0x0000000000017941 */ /* 0x000fea0003800000 */
.L_x_281:
        /* <DEDUP_REMOVED lines=13> */
.L_x_284:
[----:B------:R-:W-:Y:S05]  /*c1d0*/  BSYNC B1 ;  /* 0x0000000000017941 */ /* 0x000fea0003800000 */
.L_x_283:
        /* <DEDUP_REMOVED lines=13> */
.L_x_286:
[----:B------:R-:W-:Y:S05]  /*c2b0*/  BSYNC B1 ;  /* 0x0000000000017941 */ /* 0x000fea0003800000 */
.L_x_285:
        /* <DEDUP_REMOVED lines=13> */
.L_x_288:
[----:B------:R-:W-:Y:S05]  /*c390*/  BSYNC B1 ;  /* 0x0000000000017941 */ /* 0x000fea0003800000 */
.L_x_287:
        /* <DEDUP_REMOVED lines=13> */
.L_x_290:
[----:B------:R-:W-:Y:S05]  /*c470*/  BSYNC B1 ;  /* 0x0000000000017941 */ /* 0x000fea0003800000 */
.L_x_289:
        /* <DEDUP_REMOVED lines=13> */
.L_x_292:
[----:B------:R-:W-:Y:S05]  /*c550*/  BSYNC B1 ;  /* 0x0000000000017941 */ /* 0x000fea0003800000 */
.L_x_291:
        /* <DEDUP_REMOVED lines=13> */
.L_x_294:
[----:B------:R-:W-:Y:S05]  /*c630*/  BSYNC B1 ;  /* 0x0000000000017941 */ /* 0x000fea0003800000 */
.L_x_293:
        /* <DEDUP_REMOVED lines=13> */
.L_x_296:
[----:B------:R-:W-:Y:S05]  /*c710*/  BSYNC B1 ;  /* 0x0000000000017941 */ /* 0x000fea0003800000 */
.L_x_295:
[----:B------:R-:W-:Y:S05]  /*c720*/  @P1 BRA `(.L_x_297) ;  /* 0x0000002000a41947 */ /* 0x000fea0003800000 */
[----:B------:R-:W2:Y:S01]  /*c730*/  LDL.LU R2, [R1+0x74] ;  /* 0x0000740001027983 */ /* 0x000ea20000300800 */
[----:B-----5:R-:W-:-:S04]  /*c740*/  LOP3.LUT R0, R0, 0xff, RZ, 0xc0, !PT ;  /* 0x000000ff00007812 */ /* 0x020fc800078ec0ff */
[----:B------:R-:W-:-:S05]  /*c750*/  F2FP.F16.E4M3.UNPACK_B R0, R0 ;  /* 0x00000000ff00723e */ /* 0x000fca00020006ff */
[----:B------:R-:W-:-:S05]  /*c760*/  HADD2.F32 R0, -RZ, R0.H0_H0 ;  /* 0x20000000ff007230 */ /* 0x000fca0000004100 */
[----:B------:R-:W-:-:S04]  /*c770*/  FMUL R0, R0, UR25 ;  /* 0x0000001900007c20 */ /* 0x000fc80008400000 */
[----:B--2---:R-:W-:-:S05]  /*c780*/  FFMA R0, R2, UR24, R0 ;  /* 0x0000001802007c23 */ /* 0x004fca0008000000 */
[----:B0-----:R-:W-:-:S05]  /*c790*/  F2FP.SATFINITE.E4M3.F32.PACK_AB_MERGE_C R3, RZ, R0, RZ ;  /* 0x00000000ff03723e */ /* 0x001fca00048070ff */
[----:B------:R0:W-:Y:S01]  /*c7a0*/  STG.E.U8 desc[UR22][R26.64+0xf9], R3 ;  /* 0x0000f9031a007986 */ /* 0x0001e2000c101116 */
[----:B------:R-:W-:Y:S05]  /*c7b0*/  BRA `(.L_x_297) ;  /* 0x0000002000807947 */ /* 0x000fea0003800000 */
.L_x_40:
[C---:B------:R-:W-:Y:S01]  /*c7c0*/  ISETP.GE.AND P1, PT, R39.reuse, 0x1, PT ;  /* 0x000000012700780c */ /* 0x040fe20003f26270 */
[----:B------:R-:W-:Y:S01]  /*c7d0*/  FMUL R226, R226, UR24 ;  /* 0x00000018e2e27c20 */ /* 0x000fe20008400000 */
[----:B------:R-:W2:Y:S01]  /*c7e0*/  LDL.LU R227, [R1+0x10] ;  /* 0x0000100001e37983 */ /* 0x000ea20000300800 */
[----:B------:R-:W-:Y:S01]  /*c7f0*/  ISETP.GE.AND P0, PT, R39, 0x9, PT ;  /* 0x000000092700780c */ /* 0x000fe20003f06270 */
[----:B------:R-:W-:Y:S01]  /*c800*/  FMUL R225, R225, UR24 ;  /* 0x00000018e1e17c20 */ /* 0x000fe20008400000 */
[C---:B------:R-:W-:Y:S02]  /*c810*/  ISETP.LT.OR P4, PT, R34.reuse, 0x1, !P1 ;  /* 0x000000012200780c */ /* 0x040fe40004f81670 */
[C---:B------:R-:W-:Y:S02]  /*c820*/  ISETP.LT.OR P5, PT, R34.reuse, 0x2, !P1 ;  /* 0x000000022200780c */ /* 0x040fe40004fa1670 */
[----:B------:R-:W-:Y:S02]  /*c830*/  F2FP.SATFINITE.E4M3.F32.PACK_AB_MERGE_C R29, RZ, R226, RZ ;  /* 0x000000e2ff1d723e */ /* 0x000fe400048070ff */
[----:B------:R-:W-:Y:S01]  /*c840*/  ISETP.LT.OR P3, PT, R34, 0x1, !P0 ;  /* 0x000000012200780c */ /* 0x000fe20004761670 */
[----:B------:R-:W-:Y:S01]  /*c850*/  FMUL R224, R224, UR24 ;  /* 0x00000018e0e07c20 */ /* 0x000fe20008400000 */
[----:B------:R-:W-:Y:S01]  /*c860*/  ISETP.LT.OR P6, PT, R34, 0xa, !P1 ;  /* 0x0000000a2200780c */ /* 0x000fe20004fc1670 */
[----:B------:R-:W-:Y:S01]  /*c870*/  FMUL R223, R223, UR24 ;  /* 0x00000018dfdf7c20 */ /* 0x000fe20008400000 */
[----:B------:R-:W-:Y:S01]  /*c880*/  F2FP.SATFINITE.E4M3.F32.PACK_AB_MERGE_C R225, RZ, R225, RZ ;  /* 0x000000e1ffe1723e */ /* 0x000fe200048070ff */
[----:B------:R-:W-:Y:S01]  /*c890*/  FMUL R221, R221, UR24 ;  /* 0x00000018dddd7c20 */ /* 0x000fe20008400000 */
[----:B------:R-:W-:Y:S01]  /*c8a0*/  FMUL R222, R222, UR24 ;  /* 0x00000018dede7c20 */ /* 0x000fe20008400000 */
[----:B------:R0:W-:Y:S01]  /*c8b0*/  @!P4 STG.E.U8 desc[UR22][R24.64], R29 ;  /* 0x0000001d1800c986 */ /* 0x0001e2000c101116 */
[----:B------:R-:W-:-:S02]  /*c8c0*/  ISETP.LT.OR P4, PT, R34, 0x2, !P0 ;  /* 0x000000022200780c */ /* 0x000fc40004781670 */
[----:B------:R-:W-:Y:S01]  /*c8d0*/  F2FP.SATFINITE.E4M3.F32.PACK_AB_MERGE_C R31, RZ, R224, RZ ;  /* 0x000000e0ff1f723e */ /* 0x000fe200048070ff */
[----:B------:R3:W-:Y:S01]  /*c8e0*/  @!P5 STG.E.U8 desc[UR22][R24.64+0x1], R225 ;  /* 0x000001e11800d986 */ /* 0x0007e2000c101116 */
[----:B------:R-:W-:Y:S02]  /*c8f0*/  ISETP.LT.OR P5, PT, R34, 0x9, !P1 ;  /* 0x000000092200780c */ /* 0x000fe40004fa1670 */
[----:B------:R-:W-:Y:S01]  /*c900*/  F2FP.SATFINITE.E4M3.F32.PACK_AB_MERGE_C R223, RZ, R223, RZ ;  /* 0x000000dfffdf723e */ /* 0x000fe200048070ff */
[----:B------:R-:W-:Y:S01]  /*c910*/  FMUL R220, R220, UR24 ;  /* 0x00000018dcdc7c20 */ /* 0x000fe20008400000 */
[----:B------:R-:W-:Y:S01]  /*c920*/  F2FP.SATFINITE.E4M3.F32.PACK_AB_MERGE_C R221, RZ, R221, RZ ;  /* 0x000000ddffdd723e */ /* 0x000fe200048070ff */
[----:B------:R-:W-:Y:S01]  /*c930*/  @!P3 STG.E.U8 desc[UR22][R26.64], R31 ;  /* 0x0000001f1a00b986 */ /* 0x000fe2000c101116 */
[----:B------:R-:W-:-:S03]  /*c940*/  ISETP.LT.OR P3, PT, R34, 0x9, !P0 ;  /* 0x000000092200780c */ /* 0x000fc60004761670 */
[----:B------:R-:W-:Y:S01]  /*c950*/  @!P4 STG.E.U8 desc[UR22][R26.64+0x1], R223 ;  /* 0x000001df1a00c986 */ /* 0x000fe2000c101116 */
[----:B------:R-:W-:-:S03]  /*c960*/  ISETP.LT.OR P4, PT, R34, 0xa, !P0 ;  /* 0x0000000a2200780c */ /* 0x000fc60004781670 */
[----:B------:R-:W-:Y:S01]  /*c970*/  @!P6 STG.E.U8 desc[UR22][R24.64+0x9], R221 ;  /* 0x000009dd1800e986 */ /* 0x000fe2000c101116 */
[C---:B------:R-:W-:Y:S01]  /*c980*/  ISETP.LT.OR P6, PT, R34.reuse, 0x12, !P1 ;  /* 0x000000122200780c */ /* 0x040fe20004fc1670 */
[----:B------:R-:W-:Y:S01]  /*c990*/  FMUL R219, R219, UR24 ;  /* 0x00000018dbdb7c20 */ /* 0x000fe20008400000 */
[----:B0-----:R-:W-:Y:S01]  /*c9a0*/  F2FP.SATFINITE.E4M3.F32.PACK_AB_MERGE_C R29, RZ, R222, RZ ;  /* 0x000000deff1d723e */ /* 0x001fe200048070ff */
[----:B------:R-:W-:Y:S01]  /*c9b0*/  FMUL R217, R217, UR24 ;  /* 0x00000018d9d97c20 */ /* 0x000fe20008400000 */
[----:B------:R-:W4:Y:S01]  /*c9c0*/  LDL.LU R226, [R1+0xc] ;  /* 0x00000c0001e27983 */ /* 0x000f220000300800 */
[----:B------:R-:W-:Y:S02]  /*c9d0*/  F2FP.SATFINITE.E4M3.F32.PACK_AB_MERGE_C R33, RZ, R220, RZ ;  /* 0x000000dcff21723e */ /* 0x000fe400048070ff */
[----:B------:R-:W-:Y:S01]  /*c9e0*/  F2FP.SATFINITE.E4M3.F32.PACK_AB_MERGE_C R219, RZ, R219, RZ ;  /* 0x000000dbffdb723e */ /* 0x000fe200048070ff */
[----:B------:R0:W-:Y:S01]  /*c9f0*/  @!P5 STG.E.U8 desc[UR22][R24.64+0x8], R29 ;  /* 0x0000081d1800d986 */ /* 0x0001e2000c101116 */
[----:B------:R-:W-:-:S02]  /*ca00*/  ISETP.LT.OR P5, PT, R34, 0x11, !P1 ;  /* 0x000000112200780c */ /* 0x000fc40004fa1670 */
[----:B------:R-:W-:Y:S01]  /*ca10*/  F2FP.SATFINITE.E4M3.F32.PACK_AB_MERGE_C R217, RZ, R217, RZ ;  /* 0x000000d9ffd9723e */ /* 0x000fe200048070ff */
[----:B---3--:R-:W3:Y:S01]  /*ca20*/  LDL.LU R225, [R1+0x8] ;  /* 0x0000080001e17983 */ /* 0x008ee20000300800 */
[----:B------:R-:W-:-:S03]  /*ca30*/  FMUL R218, R218, UR24 ;  /* 0x00000018dada7c20 */ /* 0x000fc60008400000 */
[----:B------:R-:W4:Y:S04]  /*ca40*/  LDL.LU R224, [R1+0x4] ;  /* 0x0000040001e07983 */ /* 0x000f280000300800 */
[----:B------:R-:W3:Y:S01]  /*ca50*/  LDL.LU R222, [R1] ;  /* 0x0000000001de7983 */ /* 0x000ee20000300800 */
[----:B0-----:R-:W-:Y:S01]  /*ca60*/  F2FP.SATFINITE.E4M3.F32.PACK_AB_MERGE_C R29, RZ, R218, RZ ;  /* 0x000000daff1d723e */ /* 0x001fe200048070ff */
[----:B------:R-:W-:Y:S01]  /*ca70*/  FMUL R216, R216, UR24 ;  /* 0x00000018d8d87c20 */ /* 0x000fe20008400000 */
[----:B------:R-:W-:Y:S01]  /*ca80*/  FMUL R215, R215, UR24 ;  /* 0x00000018d7d77c20 */ /* 0x000fe20008400000 */
[----:B------:R0:W-:Y:S01]  /*ca90*/  @!P3 STG.E.U8 desc[UR22][R26.64+0x8], R33 ;  /* 0x000008211a00b986 */ /* 0x0001e2000c101116 */
[C---:B------:R-:W-:Y:S01]  /*caa0*/  ISETP.LT.OR P3, PT, R34.reuse, 0x11, !P0 ;  /* 0x000000112200780c */ /* 0x040fe20004761670 */
[----:B------:R-:W-:Y:S01]  /*cab0*/  FMUL R213, R213, UR24 ;  /* 0x00000018d5d57c20 */ /* 0x000fe20008400000 */
[----:B------:R-:W-:Y:S01]  /*cac0*/  F2FP.SATFINITE.E4M3.F32.PACK_AB_MERGE_C R31, RZ, R216, RZ ;  /* 0x000000d8ff1f723e */ /* 0x000fe200048070ff */
[----:B------:R-:W-:Y:S01]  /*cad0*/  @!P4 STG.E.U8 desc[UR22][R26.64+0x9], R219 ;  /* 0x000009db1a00c986 */ /* 0x000fe2000c101116 */
[----:B------:R-:W-:Y:S01]  /*cae0*/  ISETP.LT.OR P4, PT, R34, 0x12, !P0 ;  /* 0x000000122200780c */ /* 0x000fe20004781670 */
[----:B------:R-:W-:Y:S01]  /*caf0*/  FMUL R214, R214, UR24 ;  /* 0x00000018d6d67c20 */ /* 0x000fe20008400000 */
[----:B------:R-:W-:Y:S01]  /*cb00*/  F2FP.SATFINITE.E4M3.F32.PACK_AB_MERGE_C R215, RZ, R215, RZ ;  /* 0x000000d7ffd7723e */ /* 0x000fe200048070ff */
[----:B------:R-:W-:Y:S01]  /*cb10*/  @!P6 STG.E.U8 desc[UR22][R24.64+0x11], R217 ;  /* 0x000011d91800e986 */ /* 0x000fe2000c101116 */
[----:B------:R-:W-:Y:S01]  /*cb20*/  ISETP.LT.OR P6, PT, R34, 0x1a, !P1 ;  /* 0x0000001a2200780c */ /* 0x000fe20004fc1670 */
[----:B------:R-:W-:Y:S01]  /*cb30*/  FMUL R212, R212, UR24 ;  /* 0x00000018d4d47c20 */ /* 0x000fe20008400000 */
[----:B------:R-:W-:Y:S01]  /*cb40*/  F2FP.SATFINITE.E4M3.F32.PACK_AB_MERGE_C R213, RZ, R213, RZ ;  /* 0x000000d5ffd5723e */ /* 0x000fe200048070ff */
[----:B------:R1:W-:Y:S01]  /*cb50*/  @!P5 STG.E.U8 desc[UR22][R24.64+0x10], R29 ;  /* 0x0000101d1800d986 */ /* 0x0003e2000c101116 */
[C---:B------:R-:W-:Y:S01]  /*cb60*/  ISETP.LT.OR P5, PT, R34.reuse, 0x19, !P1 ;  /* 0x000000192200780c */ /* 0x040fe20004fa1670 */
[----:B------:R-:W-:Y:S01]  /*cb70*/  FMUL R211, R211, UR24 ;  /* 0x00000018d3d37c20 */ /* 0x000fe20008400000 */
[----:B------:R-:W-:Y:S01]  /*cb80*/  FMUL R209, R209, UR24 ;  /* 0x00000018d1d17c20 */ /* 0x000fe20008400000 */
[----:B------:R1:W-:Y:S01]  /*cb90*/  @!P3 STG.E.U8 desc[UR22][R26.64+0x10], R31 ;  /* 0x0000101f1a00b986 */ /* 0x0003e2000c101116 */
[----:B------:R-:W-:Y:S01]  /*cba0*/  ISETP.LT.OR P3, PT, R34, 0x19, !P0 ;  /* 0x000000192200780c */ /* 0x000fe20004761670 */
[----:B------:R-:W-:Y:S01]  /*cbb0*/  FMUL R210, R210, UR24 ;  /* 0x00000018d2d27c20 */ /* 0x000fe20008400000 */
[----:B0-----:R-:W-:Y:S01]  /*cbc0*/  F2FP.SATFINITE.E4M3.F32.PACK_AB_MERGE_C R33, RZ, R212, RZ ;  /* 0x000000d4ff21723e */ /* 0x001fe200048070ff */
[----:B------:R-:W-:Y:S01]  /*cbd0*/  @!P4 STG.E.U8 desc[UR22][R26.64+0x11], R215 ;  /* 0x000011d71a00c986 */ /* 0x000fe2000c101116 */
[----:B------:R-:W-:Y:S01]  /*cbe0*/  ISETP.LT.OR P4, PT, R34, 0x1a, !P0 ;  /* 0x0000001a2200780c */ /* 0x000fe20004781670 */
[----:B------:R-:W-:Y:S01]  /*cbf0*/  FMUL R208, R208, UR24 ;  /* 0x00000018d0d07c20 */ /* 0x000fe20008400000 */
[----:B------:R-:W-:Y:S01]  /*cc00*/  F2FP.SATFINITE.E4M3.F32.PACK_AB_MERGE_C R211, RZ, R211, RZ ;  /* 0x000000d3ffd3723e */ /* 0x000fe200048070ff */
[----:B------:R-:W-:Y:S01]  /*cc10*/  @!P6 STG.E.U8 desc[UR22][R24.64+0x19], R213 ;  /* 0x000019d51800e986 */ /* 0x000fe2000c101116 */
[----:B------:R-:W-:Y:S01]  /*cc20*/  ISETP.LT.OR P6, PT, R34, 0x22, !P1 ;  /* 0x000000222200780c */ /* 0x000fe20004fc1670 */
[----:B------:R-:W-:Y:S01]  /*cc30*/  FMUL R207, R207, UR24 ;  /* 0x00000018cfcf7c20 */ /* 0x000fe20008400000 */
[----:B-1----:R-:W-:Y:S01]  /*cc40*/  F2FP.SATFINITE.E4M3.F32.PACK_AB_MERGE_C R29, RZ, R214, RZ ;  /* 0x000000d6ff1d723e */ /* 0x002fe200048070ff */
[----:B------:R-:W-:Y:S01]  /*cc50*/  FMUL R205, R205, UR24 ;  /* 0x00000018cdcd7c20 */ /* 0x000fe20008400000 */
[----:B------:R-:W-:Y:S01]  /*cc60*/  F2FP.SATFINITE.E4M3.F32.PACK_AB_MERGE_C R209, RZ, R209, RZ ;  /* 0x000000d1ffd1723e */ /* 0x000fe200048070ff */
[----:B------:R-:W-:Y:S01]  /*cc70*/  FMUL R206, R206, UR24 ;  /* 0x00000018cece7c20 */ /* 0x000fe20008400000 */
[----:B------:R-:W-:Y:S01]  /*cc80*/  F2FP.SATFINITE.E4M3.F32.PACK_AB_MERGE_C R31, RZ, R208, RZ ;  /* 0x000000d0ff1f723e */ /* 0x000fe200048070ff */
[----:B------:R0:W-:Y:S01]  /*cc90*/  @!P5 STG.E.U8 desc[UR22][R24.64+0x18], R29 ;  /* 0x0000181d1800d986 */ /* 0x0001e2000c101116 */
[----:B------:R-:W-:Y:S01]  /*cca0*/  ISETP.LT.OR P5, PT, R34, 0x21, !P1 ;  /* 0x000000212200780c */ /* 0x000fe20004fa1670 */
[----:B------:R-:W-:Y:S01]  /*ccb0*/  FMUL R204, R204, UR24 ;  /* 0x00000018cccc7c20 */ /* 0x000fe20008400000 */
[----:B------:R-:W-:Y:S01]  /*ccc0*/  F2FP.SATFINITE.E4M3.F32.PACK_AB_MERGE_C R207, RZ, R207, RZ ;  /* 0x000000cfffcf723e */ /* 0x000fe200048070ff */
[----:B------:R1:W-:Y:S01]  /*ccd0*/  @!P3 STG.E.U8 desc[UR22][R26.64+0x18], R33 ;  /* 0x000018211a00b986 */ /* 0x0003e2000c101116 */
[C---:B------:R-:W-:Y:S01]  /*cce0*/  ISETP.LT.OR P3, PT, R34.reuse, 0x21, !P0 ;  /* 0x000000212200780c */ /* 0x040fe20004761670 */
[----:B------:R-:W-:Y:S01]  /*ccf0*/  FMUL R203, R203, UR24 ;  /* 0x00000018cbcb7c20 */ /* 0x000fe20008400000 */
[----:B------:R-:W-:Y:S01]  /*cd00*/  F2FP.SATFINITE.E4M3.F32.PACK_AB_MERGE_C R205, RZ, R205, RZ ;  /* 0x000000cdffcd723e */ /* 0x000fe200048070ff */
[----:B------:R-:W-:Y:S01]  /*cd10*/  @!P4 STG.E.U8 desc[UR22][R26.64+0x19], R211 ;  /* 0x000019d31a00c986 */ /* 0x000fe2000c101116 */
[C---:B------:R-:W-:Y:S01]  /*cd20*/  ISETP.LT.OR P4, PT, R34.reuse, 0x22, !P0 ;  /* 0x000000222200780c */ /* 0x040fe20004781670 */
[----:B------:R-:W-:Y:S01]  /*cd30*/  FMUL R201, R201, UR24 ;  /* 0x00000018c9c97c20 */ /* 0x000fe20008400000 */
[----:B------:R-:W-:Y:S01]  /*cd40*/  F2FP.SATFINITE.E4M3.F32.PACK_AB_MERGE_C R203, RZ, R203, RZ ;  /* 0x000000cbffcb723e */ /* 0x000fe200048070ff */
[----:B------:R-:W-:Y:S01]  /*cd50*/  @!P6 STG.E.U8 desc[UR22][R24.64+0x21], R209 ;  /* 0x000021d11800e986 */ /* 0x000fe2000c101116 */
[----:B------:R-:W-:Y:S01]  /*cd60*/  ISETP.LT.OR P6, PT, R34, 0x2a, !P1 ;  /* 0x0000002a2200780c */ /* 0x000fe20004fc1670 */
[----:B------:R-:W-:Y:S01]  /*cd70*/  FMUL R202, R202, UR24 ;  /* 0x00000018caca7c20 */ /* 0x000fe20008400000 */
[----:B0-----:R-:W-:Y:S01]  /*cd80*/  F2FP.SATFINITE.E4M3.F32.PACK_AB_MERGE_C R29, RZ, R210, RZ ;  /* 0x000000d2ff1d723e */ /* 0x001fe200048070ff */
[----:B------:R-:W-:Y:S01]  /*cd90*/  FMUL R200, R200, UR24 ;  /* 0x00000018c8c87c20 */ /* 0x000fe20008400000 */
[----:B-1----:R-:W-:Y:S01]  /*cda0*/  F2FP.SATFINITE.E4M3.F32.PACK_AB_MERGE_C R33, RZ, R204, RZ ;  /* 0x000000ccff21723e */ /* 0x002fe200048070ff */
[----:B------:R-:W-:Y:S01]  /*cdb0*/  FMUL R199, R199, UR24 ;  /* 0x00000018c7c77c20 */ /* 0x000fe20008400000 */
[----:B------:R-:W-:Y:S01]  /*cdc0*/  F2FP.SATFINITE.E4M3.F32.PACK_AB_MERGE_C R201, RZ, R201, RZ ;  /* 0x000000c9ffc9723e */ /* 0x000fe200048070ff */
[----:B------:R0:W-:Y:S01]  /*cdd0*/  @!P5 STG.E.U8 desc[UR22][R24.64+0x20], R29 ;  /* 0x0000201d1800d986 */ /* 0x0001e2000c101116 */
[C---:B------:R-:W-:Y:S01]  /*cde0*/  ISETP.LT.OR P5, PT, R34.reuse, 0x29, !P1 ;  /* 0x000000292200780c */ /* 0x040fe20004fa1670 */
[----:B------:R-:W-:Y:S01]  /*cdf0*/  FMUL R197, R197, UR24 ;  /* 0x00000018c5c57c20 */ /* 0x000fe20008400000 */
[----:B------:R-:W-:Y:S01]  /*ce00*/  F2FP.SATFINITE.E4M3.F32.PACK_AB_MERGE_C R199, RZ, R199, RZ ;  /* 0x000000c7ffc7723e */ /* 0x000fe200048070ff */
[----:B------:R1:W-:Y:S01]  /*ce10*/  @!P3 STG.E.U8 desc[UR22][R26.64+0x20], R31 ;  /* 0x0000201f1a00b986 */ /* 0x0003e2000c101116 */
[----:B------:R-:W-:Y:S01]  /*ce20*/  ISETP.LT.OR P3, PT, R34, 0x29, !P0 ;  /* 0x000000292200780c */ /* 0x000fe20004761670 */
[----:B------:R-:W-:Y:S01]  /*ce30*/  FMUL R198, R198, UR24 ;  /* 0x00000018c6c67c20 */ /* 0x000fe20008400000 */
[----:B------:R-:W-:Y:S01]  /*ce40*/  F2FP.SATFINITE.E4M3.F32.PACK_AB_MERGE_C R197, RZ, R197, RZ ;  /* 0x000000c5ffc5723e */ /* 0x000fe200048070ff */
[----:B------:R-:W-:Y:S01]  /*ce50*/  @!P4 STG.E.U8 desc[UR22][R26.64+0x21], R207 ;  /* 0x000021cf1a00c986 */ /* 0x000fe2000c101116 */
[----:B------:R-:W-:Y:S01]  /*ce60*/  ISETP.LT.OR P4, PT, R34, 0x2a, !P0 ;  /* 0x0000002a2200780c */ /* 0x000fe20004781670 */
[----:B------:R-:W-:Y:S01]  /*ce70*/  FMUL R196, R196, UR24 ;  /* 0x00000018c4c47c20 */ /* 0x000fe20008400000 */
[----:B------:R-:W-:Y:S01]  /*ce80*/  FMUL R195, R195, UR24 ;  /* 0x00000018c3c37c20 */ /* 0x000fe20008400000 */
        /* <DEDUP_REMOVED lines=27> */
[----:B------:R-:W-:Y:S01]  /*d040*/  FMUL R186, R186, UR24 ;  /* 0x00000018baba7c20 */ /* 0x000fe20008400000 */
        /* <DEDUP_REMOVED lines=154> */
[----:B-----5:R-:W-:Y:S01]  /*d9f0*/  FMUL R5, R5, UR24 ;  /* 0x0000001805057c20 */ /* 0x020fe20008400000 */
[----:B0-----:R-:W-:Y:S01]  /*da00*/  F2FP.SATFINITE.E4M3.F32.PACK_AB_MERGE_C R29, RZ, R170, RZ ;  /* 0x000000aaff1d723e */ /* 0x001fe200048070ff */
[----:B------:R-:W-:Y:S01]  /*da10*/  FMUL R0, R0, UR24 ;  /* 0x0000001800007c20 */ /* 0x000fe20008400000 */
[----:B-1----:R-:W-:Y:S01]  /*da20*/  F2FP.SATFINITE.E4M3.F32.PACK_AB_MERGE_C R33, RZ, R164, RZ ;  /* 0x000000a4ff21723e */ /* 0x002fe200048070ff */
[----:B------:R-:W-:Y:S01]  /*da30*/  FMUL R6, R6, UR24 ;  /* 0x0000001806067c20 */ /* 0x000fe20008400000 */
[----:B------:R-:W-:Y:S01]  /*da40*/  F2FP.SATFINITE.E4M3.F32.PACK_AB_MERGE_C R7, RZ, R7, RZ ;  /* 0x00000007ff07723e */ /* 0x000fe200048070ff */
[----:B------:R0:W-:Y:S01]  /*da50*/  @!P5 STG.E.U8 desc[UR22][R24.64+0x70], R29 ;  /* 0x0000701d1800d986 */ /* 0x0001e2000c101116 */
[----:B------:R-:W-:Y:S01]  /*da60*/  ISETP.LT.OR P5, PT, R34, 0x79, !P1 ;  /* 0x000000792200780c */ /* 0x000fe20004fa1670 */
[----:B------:R-:W-:Y:S01]  /*da70*/  FMUL R2, R2, UR24 ;  /* 0x0000001802027c20 */ /* 0x000fe20008400000 */
[----:B------:R-:W-:Y:S01]  /*da80*/  F2FP.SATFINITE.E4M3.F32.PACK_AB_MERGE_C R5, RZ, R5, RZ ;  /* 0x00000005ff05723e */ /* 0x000fe200048070ff */
[----:B------:R1:W-:Y:S01]  /*da90*/  @!P3 STG.E.U8 desc[UR22][R26.64+0x70], R31 ;  /* 0x0000701f1a00b986 */ /* 0x0003e2000c101116 */
[----:B------:R-:W-:Y:S01]  /*daa0*/  ISETP.LT.OR P3, PT, R34, 0x79, !P0 ;  /* 0x000000792200780c */ /* 0x000fe20004761670 */
[----:B------:R-:W-:Y:S01]  /*dab0*/  FMUL R3, R3, UR24 ;  /* 0x0000001803037c20 */ /* 0x000fe20008400000 */
[----:B------:R-:W-:Y:S01]  /*dac0*/  FMUL R4, R4, UR24 ;  /* 0x0000001804047c20 */ /* 0x000fe20008400000 */
[----:B------:R-:W-:Y:S01]  /*dad0*/  @!P4 STG.E.U8 desc[UR22][R26.64+0x71], R167 ;  /* 0x000071a71a00c986 */ /* 0x000fe2000c101116 */
[----:B------:R-:W-:-:S03]  /*dae0*/  ISETP.LT.OR P4, PT, R34, 0x7a, !P0 ;  /* 0x0000007a2200780c */ /* 0x000fc60004781670 */
[----:B------:R-:W-:Y:S01]  /*daf0*/  @!P6 STG.E.U8 desc[UR22][R24.64+0x79], R165 ;  /* 0x000079a51800e986 */ /* 0x000fe2000c101116 */
[----:B------:R-:W-:Y:S02]  /*db00*/  ISETP.LT.OR P6, PT, R34, 0x82, !P1 ;  /* 0x000000822200780c */ /* 0x000fe40004fc1670 */
[----:B0-----:R-:W-:Y:S01]  /*db10*/  F2FP.SATFINITE.E4M3.F32.PACK_AB_MERGE_C R29, RZ, R166, RZ ;  /* 0x000000a6ff1d723e */ /* 0x001fe200048070ff */
[----:B------:R-:W4:Y:S01]  /*db20*/  LDL.LU R220, [R1+0x14] ;  /* 0x0000140001dc7983 */ /* 0x000f220000300800 */
[----:B-1----:R-:W-:-:S03]  /*db30*/  F2FP.SATFINITE.E4M3.F32.PACK_AB_MERGE_C R31, RZ, R160, RZ ;  /* 0x000000a0ff1f723e */ /* 0x002fc600048070ff */
[----:B------:R0:W-:Y:S01]  /*db40*/  @!P5 STG.E.U8 desc[UR22][R24.64+0x78], R29 ;  /* 0x0000781d1800d986 */ /* 0x0001e2000c101116 */
[----:B------:R-:W-:-:S03]  /*db50*/  ISETP.LT.OR P5, PT, R34, 0x81, !P1 ;  /* 0x000000812200780c */ /* 0x000fc60004fa1670 */
[----:B------:R1:W-:Y:S01]  /*db60*/  @!P3 STG.E.U8 desc[UR22][R26.64+0x78], R33 ;  /* 0x000078211a00b986 */ /* 0x0003e2000c101116 */
[----:B------:R-:W-:-:S03]  /*db70*/  ISETP.LT.OR P3, PT, R34, 0x81, !P0 ;  /* 0x000000812200780c */ /* 0x000fc60004761670 */
        /* <DEDUP_REMOVED lines=26> */
[----:B0-----:R-:W-:Y:S02]  /*dd20*/  F2FP.SATFINITE.E4M3.F32.PACK_AB_MERGE_C R29, RZ, R154, RZ ;  /* 0x0000009aff1d723e */ /* 0x001fe400048070ff */
[----:B-1----:R-:W-:-:S03]  /*dd30*/  F2FP.SATFINITE.E4M3.F32.PACK_AB_MERGE_C R33, RZ, R20, RZ ;  /* 0x00000014ff21723e */ /* 0x002fc600048070ff */
[----:B------:R0:W-:Y:S01]  /*dd40*/  @!P5 STG.E.U8 desc[UR22][R24.64+0x90], R29 ;  /* 0x0000901d1800d986 */ /* 0x0001e2000c101116 */
[----:B------:R-:W-:-:S03]  /*dd50*/  ISETP.LT.OR P5, PT, R34, 0x99, !P1 ;  /* 0x000000992200780c */ /* 0x000fc60004fa1670 */
[----:B------:R-:W-:Y:S01]  /*dd60*/  @!P3 STG.E.U8 desc[UR22][R26.64+0x90], R31 ;  /* 0x0000901f1a00b986 */ /* 0x000fe2000c101116 */
[----:B------:R-:W-:-:S03]  /*dd70*/  ISETP.LT.OR P3, PT, R34, 0x99, !P0 ;  /* 0x000000992200780c */ /* 0x000fc60004761670 */
[----:B------:R1:W-:Y:S01]  /*dd80*/  @!P4 STG.E.U8 desc[UR22][R26.64+0x91], R23 ;  /* 0x000091171a00c986 */ /* 0x0003e2000c101116 */
[----:B------:R-:W-:-:S03]  /*dd90*/  ISETP.LT.OR P4, PT, R34, 0x9a, !P0 ;  /* 0x0000009a2200780c */ /* 0x000fc60004781670 */
[----:B------:R2:W-:Y:S01]  /*dda0*/  @!P6 STG.E.U8 desc[UR22][R24.64+0x99], R21 ;  /* 0x000099151800e986 */ /* 0x0005e2000c101116 */
[----:B------:R-:W-:Y:S02]  /*ddb0*/  ISETP.LT.OR P6, PT, R34, 0xa2, !P1 ;  /* 0x000000a22200780c */ /* 0x000fe40004fc1670 */
[----:B0-----:R-:W-:-:S05]  /*ddc0*/  F2FP.SATFINITE.E4M3.F32.PACK_AB_MERGE_C R29, RZ, R22, RZ ;  /* 0x00000016ff1d723e */ /* 0x001fca00048070ff */
[----:B------:R-:W-:Y:S01]  /*ddd0*/  @!P5 STG.E.U8 desc[UR22][R24.64+0x98], R29 ;  /* 0x0000981d1800d986 */ /* 0x000fe2000c101116 */
[C---:B------:R-:W-:Y:S02]  /*dde0*/  ISETP.LT.OR P5, PT, R34.reuse, 0xa1, !P1 ;  /* 0x000000a12200780c */ /* 0x040fe40004fa1670 */
[----:B-1----:R-:W-:Y:S01]  /*ddf0*/  F2FP.SATFINITE.E4M3.F32.PACK_AB_MERGE_C R23, RZ, R18, RZ ;  /* 0x00000012ff17723e */ /* 0x002fe200048070ff */
[----:B------:R-:W-:Y:S01]  /*de00*/  @!P3 STG.E.U8 desc[UR22][R26.64+0x98], R33 ;  /* 0x000098211a00b986 */ /* 0x000fe2000c101116 */
[C---:B------:R-:W-:Y:S02]  /*de10*/  ISETP.LT.OR P3, PT, R34.reuse, 0xa1, !P0 ;  /* 0x000000a12200780c */ /* 0x040fe40004761670 */
[----:B--2---:R-:W-:Y:S01]  /*de20*/  F2FP.SATFINITE.E4M3.F32.PACK_AB_MERGE_C R21, RZ, R16, RZ ;  /* 0x00000010ff15723e */ /* 0x004fe200048070ff */
[----:B------:R0:W-:Y:S01]  /*de30*/  @!P4 STG.E.U8 desc[UR22][R26.64+0x99], R19 ;  /* 0x000099131a00c986 */ /* 0x0001e2000c101116 */
[----:B------:R-:W-:-:S03]  /*de40*/  ISETP.LT.OR P4, PT, R34, 0xa2, !P0 ;  /* 0x000000a22200780c */ /* 0x000fc60004781670 */
[----:B------:R1:W-:Y:S01]  /*de50*/  @!P6 STG.E.U8 desc[UR22][R24.64+0xa1], R17 ;  /* 0x0000a1111800e986 */ /* 0x0003e2000c101116 */
[----:B------:R-:W-:-:S03]  /*de60*/  ISETP.LT.OR P6, PT, R34, 0xaa, !P1 ;  /* 0x000000aa2200780c */ /* 0x000fc60004fc1670 */
[----:B------:R-:W-:Y:S01]  /*de70*/  @!P5 STG.E.U8 desc[UR22][R24.64+0xa0], R23 ;  /* 0x0000a0171800d986 */ /* 0x000fe2000c101116 */
[----:B------:R-:W-:-:S03]  /*de80*/  ISETP.LT.OR P5, PT, R34, 0xa9, !P1 ;  /* 0x000000a92200780c */ /* 0x000fc60004fa1670 */
[----:B------:R-:W-:Y:S01]  /*de90*/  @!P3 STG.E.U8 desc[UR22][R26.64+0xa0], R21 ;  /* 0x0000a0151a00b986 */ /* 0x000fe2000c101116 */
[C---:B------:R-:W-:Y:S02]  /*dea0*/  ISETP.LT.OR P3, PT, R34.reuse, 0xa9, !P0 ;  /* 0x000000a92200780c */ /* 0x040fe40004761670 */
[----:B0-----:R-:W-:Y:S01]  /*deb0*/  F2FP.SATFINITE.E4M3.F32.PACK_AB_MERGE_C R19, RZ, R14, RZ ;  /* 0x0000000eff13723e */ /* 0x001fe200048070ff */
[----:B------:R0:W-:Y:S01]  /*dec0*/  @!P4 STG.E.U8 desc[UR22][R26.64+0xa1], R15 ;  /* 0x0000a10f1a00c986 */ /* 0x0001e2000c101116 */
[C---:B------:R-:W-:Y:S02]  /*ded0*/  ISETP.LT.OR P4, PT, R34.reuse, 0xaa, !P0 ;  /* 0x000000aa2200780c */ /* 0x040fe40004781670 */
[----:B-1----:R-:W-:Y:S01]  /*dee0*/  F2FP.SATFINITE.E4M3.F32.PACK_AB_MERGE_C R17, RZ, R12, RZ ;  /* 0x0000000cff11723e */ /* 0x002fe200048070ff */
        /* <DEDUP_REMOVED lines=15> */
[----:B0-----:R-:W-:Y:S02]  /*dfe0*/  F2FP.SATFINITE.E4M3.F32.PACK_AB_MERGE_C R11, RZ, R6, RZ ;  /* 0x00000006ff0b723e */ /* 0x001fe400048070ff */
[C---:B------:R-:W-:Y:S01]  /*dff0*/  ISETP.LT.OR P3, PT, R34.reuse, 0xb9, !P0 ;  /* 0x000000b92200780c */ /* 0x040fe20004761670 */
[----:B------:R0:W-:Y:S01]  /*e000*/  @!P4 STG.E.U8 desc[UR22][R26.64+0xb1], R7 ;  /* 0x0000b1071a00c986 */ /* 0x0001e2000c101116 */
[----:B-1----:R-:W-:Y:S02]  /*e010*/  F2FP.SATFINITE.E4M3.F32.PACK_AB_MERGE_C R9, RZ, R4, RZ ;  /* 0x00000004ff09723e */ /* 0x002fe400048070ff */
[C---:B------:R-:W-:Y:S01]  /*e020*/  ISETP.LT.OR P4, PT, R34.reuse, 0xba, !P0 ;  /* 0x000000ba2200780c */ /* 0x040fe20004781670 */
[----:B------:R1:W-:Y:S04]  /*e030*/  @!P6 STG.E.U8 desc[UR22][R24.64+0xb9], R5 ;  /* 0x0000b9051800e986 */ /* 0x0003e8000c101116 */
[----:B------:R2:W-:Y:S01]  /*e040*/  @!P5 STG.E.U8 desc[UR22][R24.64+0xb8], R11 ;  /* 0x0000b80b1800d986 */ /* 0x0005e2000c101116 */
[----:B------:R-:W-:Y:S01]  /*e050*/  FMUL R4, R227, UR24 ;  /* 0x00000018e3047c20 */ /* 0x000fe20008400000 */
[----:B------:R-:W-:-:S02]  /*e060*/  ISETP.LT.OR P5, PT, R34, 0xc1, !P1 ;  /* 0x000000c12200780c */ /* 0x000fc40004fa1670 */
[----:B0-----:R-:W-:Y:S02]  /*e070*/  F2FP.SATFINITE.E4M3.F32.PACK_AB_MERGE_C R7, RZ, R3, RZ ;  /* 0x00000003ff07723e */ /* 0x001fe400048070ff */
[----:B-1----:R-:W-:Y:S01]  /*e080*/  F2FP.SATFINITE.E4M3.F32.PACK_AB_MERGE_C R5, RZ, R0, RZ ;  /* 0x00000000ff05723e */ /* 0x002fe200048070ff */
[----:B---3--:R-:W-:Y:S01]  /*e090*/  FMUL R0, R222, UR24 ;  /* 0x00000018de007c20 */ /* 0x008fe20008400000 */
[----:B------:R-:W-:Y:S01]  /*e0a0*/  ISETP.LT.OR P6, PT, R34, 0xc2, !P1 ;  /* 0x000000c22200780c */ /* 0x000fe20004fc1670 */
[----:B------:R-:W3:Y:S01]  /*e0b0*/  LDL.LU R222, [R1+0x20] ;  /* 0x0000200001de7983 */ /* 0x000ee20000300800 */
[----:B--2---:R-:W-:Y:S02]  /*e0c0*/  F2FP.SATFINITE.E4M3.F32.PACK_AB_MERGE_C R11, RZ, R2, RZ ;  /* 0x00000002ff0b723e */ /* 0x004fe400048070ff */
[----:B------:R-:W-:Y:S01]  /*e0d0*/  F2FP.SATFINITE.E4M3.F32.PACK_AB_MERGE_C R13, RZ, R0, RZ ;  /* 0x00000000ff0d723e */ /* 0x000fe200048070ff */
[----:B----4-:R-:W-:Y:S01]  /*e0e0*/  FMUL R0, R224, UR24 ;  /* 0x00000018e0007c20 */ /* 0x010fe20008400000 */
[----:B------:R-:W-:Y:S01]  /*e0f0*/  FMUL R2, R225, UR24 ;  /* 0x00000018e1027c20 */ /* 0x000fe20008400000 */
[----:B------:R-:W2:Y:S04]  /*e100*/  LDL.LU R224, [R1+0x24] ;  /* 0x0000240001e07983 */ /* 0x000ea80000300800 */
[----:B------:R-:W4:Y:S01]  /*e110*/  LDL.LU R225, [R1+0x28] ;  /* 0x0000280001e17983 */ /* 0x000f220000300800 */
[----:B------:R-:W-:-:S03]  /*e120*/  FMUL R3, R226, UR24 ;  /* 0x00000018e2037c20 */ /* 0x000fc60008400000 */
[----:B------:R-:W4:Y:S04]  /*e130*/  LDL.LU R226, [R1+0x2c] ;  /* 0x00002c0001e27983 */ /* 0x000f280000300800 */
[----:B------:R-:W4:Y:S04]  /*e140*/  LDL.LU R227, [R1+0x30] ;  /* 0x0000300001e37983 */ /* 0x000f280000300800 */
[----:B------:R-:W-:Y:S01]  /*e150*/  @!P3 STG.E.U8 desc[UR22][R26.64+0xb8], R9 ;  /* 0x0000b8091a00b986 */ /* 0x000fe2000c101116 */
[----:B------:R-:W-:-:S03]  /*e160*/  ISETP.LT.OR P3, PT, R34, 0xc1, !P0 ;  /* 0x000000c12200780c */ /* 0x000fc60004761670 */
[----:B------:R0:W-:Y:S01]  /*e170*/  @!P4 STG.E.U8 desc[UR22][R26.64+0xb9], R7 ;  /* 0x0000b9071a00c986 */ /* 0x0001e2000c101116 */
[----:B------:R-:W-:-:S03]  /*e180*/  ISETP.LT.OR P4, PT, R34, 0xc2, !P0 ;  /* 0x000000c22200780c */ /* 0x000fc60004781670 */
[----:B------:R-:W-:Y:S01]  /*e190*/  @!P5 STG.E.U8 desc[UR22][R24.64+0xc0], R11 ;  /* 0x0000c00b1800d986 */ /* 0x000fe2000c101116 */
[----:B------:R-:W-:-:S03]  /*e1a0*/  ISETP.LT.OR P5, PT, R34, 0xc9, !P1 ;  /* 0x000000c92200780c */ /* 0x000fc60004fa1670 */
[----:B------:R1:W-:Y:S01]  /*e1b0*/  @!P6 STG.E.U8 desc[UR22][R24.64+0xc1], R5 ;  /* 0x0000c1051800e986 */ /* 0x0003e2000c101116 */
[----:B0-----:R-:W-:-:S03]  /*e1c0*/  F2FP.SATFINITE.E4M3.F32.PACK_AB_MERGE_C R7, RZ, R0, RZ ;  /* 0x00000000ff07723e */ /* 0x001fc600048070ff */
[----:B------:R-:W-:Y:S01]  /*e1d0*/  @!P3 STG.E.U8 desc[UR22][R26.64+0xc0], R13 ;  /* 0x0000c00d1a00b986 */ /* 0x000fe2000c101116 */
[C---:B------:R-:W-:Y:S02]  /*e1e0*/  ISETP.LT.OR P6, PT, R34.reuse, 0xca, !P1 ;  /* 0x000000ca2200780c */ /* 0x040fe40004fc1670 */
[----:B-1----:R-:W-:Y:S01]  /*e1f0*/  F2FP.SATFINITE.E4M3.F32.PACK_AB_MERGE_C R5, RZ, R2, RZ ;  /* 0x00000002ff05723e */ /* 0x002fe200048070ff */
[----:B------:R0:W-:Y:S01]  /*e200*/  @!P4 STG.E.U8 desc[UR22][R26.64+0xc1], R7 ;  /* 0x0000c1071a00c986 */ /* 0x0001e2000c101116 */
[C---:B------:R-:W-:Y:S02]  /*e210*/  ISETP.LT.OR P3, PT, R34.reuse, 0xc9, !P0 ;  /* 0x000000c92200780c */ /* 0x040fe40004761670 */
[C---:B------:R-:W-:Y:S01]  /*e220*/  ISETP.LT.OR P4, PT, R34.reuse, 0xca, !P0 ;  /* 0x000000ca2200780c */ /* 0x040fe20004781670 */
[----:B------:R1:W-:Y:S01]  /*e230*/  @!P5 STG.E.U8 desc[UR22][R24.64+0xc8], R5 ;  /* 0x0000c8051800d986 */ /* 0x0003e2000c101116 */
[----:B------:R-:W-:Y:S02]  /*e240*/  ISETP.LT.OR P5, PT, R34, 0xd1, !P1 ;  /* 0x000000d12200780c */ /* 0x000fe40004fa1670 */
[----:B------:R-:W-:-:S02]  /*e250*/  F2FP.SATFINITE.E4M3.F32.PACK_AB_MERGE_C R9, RZ, R3, RZ ;  /* 0x00000003ff09723e */ /* 0x000fc400048070ff */
[----:B------:R-:W-:-:S03]  /*e260*/  F2FP.SATFINITE.E4M3.F32.PACK_AB_MERGE_C R11, RZ, R4, RZ ;  /* 0x00000004ff0b723e */ /* 0x000fc600048070ff */
[----:B------:R1:W-:Y:S04]  /*e270*/  @!P6 STG.E.U8 desc[UR22][R24.64+0xc9], R9 ;  /* 0x0000c9091800e986 */ /* 0x0003e8000c101116 */
[----:B------:R-:W-:Y:S01]  /*e280*/  @!P3 STG.E.U8 desc[UR22][R26.64+0xc8], R11 ;  /* 0x0000c80b1a00b986 */ /* 0x000fe2000c101116 */
[----:B------:R-:W-:-:S03]  /*e290*/  FMUL R0, R220, UR24 ;  /* 0x00000018dc007c20 */ /* 0x000fc60008400000 */
[----:B------:R-:W4:Y:S02]  /*e2a0*/  LDL.LU R220, [R1+0x34] ;  /* 0x0000340001dc7983 */ /* 0x000f240000300800 */
[----:B0-----:R-:W-:Y:S01]  /*e2b0*/  F2FP.SATFINITE.E4M3.F32.PACK_AB_MERGE_C R7, RZ, R0, RZ ;  /* 0x00000000ff07723e */ /* 0x001fe200048070ff */
[----:B------:R-:W-:Y:S02]  /*e2c0*/  FMUL R2, R221, UR24 ;  /* 0x00000018dd027c20 */ /* 0x000fe40008400000 */
[----:B------:R-:W4:Y:S03]  /*e2d0*/  LDL.LU R221, [R1+0x38] ;  /* 0x0000380001dd7983 */ /* 0x000f260000300800 */
[----:B-1----:R-:W-:Y:S01]  /*e2e0*/  F2FP.SATFINITE.E4M3.F32.PACK_AB_MERGE_C R5, RZ, R2, RZ ;  /* 0x00000002ff05723e */ /* 0x002fe200048070ff */
[----:B------:R-:W-:Y:S04]  /*e2f0*/  @!P4 STG.E.U8 desc[UR22][R26.64+0xc9], R7 ;  /* 0x0000c9071a00c986 */ /* 0x000fe8000c101116 */
[----:B------:R0:W-:Y:S01]  /*e300*/  @!P5 STG.E.U8 desc[UR22][R24.64+0xd0], R5 ;  /* 0x0000d0051800d986 */ /* 0x0001e2000c101116 */
[----:B------:R-:W-:-:S03]  /*e310*/  FMUL R3, R223, UR24 ;  /* 0x00000018df037c20 */ /* 0x000fc60008400000 */
[----:B------:R-:W4:Y:S02]  /*e320*/  LDL.LU R223, [R1+0x3c] ;  /* 0x00003c0001df7983 */ /* 0x000f240000300800 */
[----:B------:R-:W-:Y:S01]  /*e330*/  F2FP.SATFINITE.E4M3.F32.PACK_AB_MERGE_C R9, RZ, R3, RZ ;  /* 0x00000003ff09723e */ /* 0x000fe200048070ff */
[----:B---3--:R-:W-:Y:S02]  /*e340*/  FMUL R0, R222, UR24 ;  /* 0x00000018de007c20 */ /* 0x008fe40008400000 */
[----:B------:R-:W3:Y:S03]  /*e350*/  LDL.LU R222, [R1+0x40] ;  /* 0x0000400001de7983 */ /* 0x000ee60000300800 */
[----:B------:R-:W-:Y:S01]  /*e360*/  F2FP.SATFINITE.E4M3.F32.PACK_AB_MERGE_C R13, RZ, R0, RZ ;  /* 0x00000000ff0d723e */ /* 0x000fe200048070ff */
[----:B--2---:R-:W-:Y:S02]  /*e370*/  FMUL R2, R224, UR24 ;  /* 0x00000018e0027c20 */ /* 0x004fe40008400000 */
[----:B------:R-:W2:Y:S01]  /*e380*/  LDL.LU R224, [R1+0x44] ;  /* 0x0000440001e07983 */ /* 0x000ea20000300800 */
[----:B----4-:R-:W-:-:S03]  /*e390*/  FMUL R0, R225, UR24 ;  /* 0x00000018e1007c20 */ /* 0x010fc60008400000 */
[----:B------:R-:W4:Y:S01]  /*e3a0*/  LDL.LU R225, [R1+0x48] ;  /* 0x0000480001e17983 */ /* 0x000f220000300800 */
[----:B------:R-:W-:Y:S01]  /*e3b0*/  FMUL R3, R226, UR24 ;  /* 0x00000018e2037c20 */ /* 0x000fe20008400000 */
[----:B0-----:R-:W-:Y:S02]  /*e3c0*/  F2FP.SATFINITE.E4M3.F32.PACK_AB_MERGE_C R5, RZ, R0, RZ ;  /* 0x00000000ff05723e */ /* 0x001fe400048070ff */
[----:B------:R-:W4:Y:S01]  /*e3d0*/  LDL.LU R226, [R1+0x4c] ;  /* 0x00004c0001e27983 */ /* 0x000f220000300800 */
[----:B------:R-:W-:-:S03]  /*e3e0*/  FMUL R0, R227, UR24 ;  /* 0x00000018e3007c20 */ /* 0x000fc60008400000 */
[----:B------:R-:W4:Y:S01]  /*e3f0*/  LDL.LU R227, [R1+0x50] ;  /* 0x0000500001e37983 */ /* 0x000f220000300800 */
[C---:B------:R-:W-:Y:S02]  /*e400*/  ISETP.LT.OR P6, PT, R34.reuse, 0xd2, !P1 ;  /* 0x000000d22200780c */ /* 0x040fe40004fc1670 */
[C---:B------:R-:W-:Y:S01]  /*e410*/  ISETP.LT.OR P4, PT, R34.reuse, 0xd2, !P0 ;  /* 0x000000d22200780c */ /* 0x040fe20004781670 */
[----:B------:R-:W4:Y:S01]  /*e420*/  LDL.LU R218, [R1+0x54] ;  /* 0x0000540001da7983 */ /* 0x000f220000300800 */
[C---:B------:R-:W-:Y:S02]  /*e430*/  ISETP.LT.OR P3, PT, R34.reuse, 0xd1, !P0 ;  /* 0x000000d12200780c */ /* 0x040fe40004761670 */
[----:B------:R-:W-:Y:S02]  /*e440*/  ISETP.LT.OR P5, PT, R34, 0xd9, !P1 ;  /* 0x000000d92200780c */ /* 0x000fe40004fa1670 */
[----:B------:R-:W-:Y:S02]  /*e450*/  F2FP.SATFINITE.E4M3.F32.PACK_AB_MERGE_C R7, RZ, R2, RZ ;  /* 0x00000002ff07723e */ /* 0x000fe400048070ff */
[----:B------:R-:W-:-:S03]  /*e460*/  F2FP.SATFINITE.E4M3.F32.PACK_AB_MERGE_C R11, RZ, R0, RZ ;  /* 0x00000000ff0b723e */ /* 0x000fc600048070ff */
[----:B------:R0:W-:Y:S01]  /*e470*/  @!P6 STG.E.U8 desc[UR22][R24.64+0xd1], R9 ;  /* 0x0000d1091800e986 */ /* 0x0001e2000c101116 */
[----:B------:R-:W-:-:S03]  /*e480*/  ISETP.LT.OR P6, PT, R34, 0xda, !P1 ;  /* 0x000000da2200780c */ /* 0x000fc60004fc1670 */
[----:B------:R-:W-:Y:S01]  /*e490*/  @!P4 STG.E.U8 desc[UR22][R26.64+0xd1], R7 ;  /* 0x0000d1071a00c986 */ /* 0x000fe2000c101116 */
[----:B------:R-:W-:-:S03]  /*e4a0*/  ISETP.LT.OR P4, PT, R34, 0xda, !P0 ;  /* 0x000000da2200780c */ /* 0x000fc60004781670 */
[----:B------:R-:W-:Y:S01]  /*e4b0*/  @!P3 STG.E.U8 desc[UR22][R26.64+0xd0], R13 ;  /* 0x0000d00d1a00b986 */ /* 0x000fe2000c101116 */
[----:B0-----:R-:W-:-:S03]  /*e4c0*/  F2FP.SATFINITE.E4M3.F32.PACK_AB_MERGE_C R9, RZ, R3, RZ ;  /* 0x00000003ff09723e */ /* 0x001fc600048070ff */
[----:B------:R0:W-:Y:S04]  /*e4d0*/  @!P5 STG.E.U8 desc[UR22][R24.64+0xd8], R5 ;  /* 0x0000d8051800d986 */ /* 0x0001e8000c101116 */
[----:B------:R1:W-:Y:S01]  /*e4e0*/  @!P6 STG.E.U8 desc[UR22][R24.64+0xd9], R9 ;  /* 0x0000d9091800e986 */ /* 0x0003e2000c101116 */
[----:B------:R-:W-:-:S03]  /*e4f0*/  FMUL R0, R220, UR24 ;  /* 0x00000018dc007c20 */ /* 0x000fc60008400000 */
[----:B------:R-:W4:Y:S02]  /*e500*/  LDL.LU R220, [R1+0x58] ;  /* 0x0000580001dc7983 */ /* 0x000f240000300800 */
[----:B0-----:R-:W-:Y:S01]  /*e510*/  F2FP.SATFINITE.E4M3.F32.PACK_AB_MERGE_C R5, RZ, R0, RZ ;  /* 0x00000000ff05723e */ /* 0x001fe200048070ff */
[----:B------:R-:W-:Y:S02]  /*e520*/  FMUL R2, R221, UR24 ;  /* 0x00000018dd027c20 */ /* 0x000fe40008400000 */
[----:B------:R-:W4:Y:S03]  /*e530*/  LDL.LU R221, [R1+0x5c] ;  /* 0x00005c0001dd7983 */ /* 0x000f260000300800 */
[----:B------:R-:W-:Y:S01]  /*e540*/  F2FP.SATFINITE.E4M3.F32.PACK_AB_MERGE_C R7, RZ, R2, RZ ;  /* 0x00000002ff07723e */ /* 0x000fe200048070ff */
[----:B------:R0:W-:Y:S01]  /*e550*/  @!P4 STG.E.U8 desc[UR22][R26.64+0xd9], R5 ;  /* 0x0000d9051a00c986 */ /* 0x0001e2000c101116 */
[----:B------:R-:W-:-:S03]  /*e560*/  FMUL R3, R223, UR24 ;  /* 0x00000018df037c20 */ /* 0x000fc60008400000 */
[----:B------:R-:W4:Y:S02]  /*e570*/  LDL.LU R223, [R1+0x60] ;  /* 0x0000600001df7983 */ /* 0x000f240000300800 */
[----:B-1----:R-:W-:Y:S01]  /*e580*/  F2FP.SATFINITE.E4M3.F32.PACK_AB_MERGE_C R9, RZ, R3, RZ ;  /* 0x00000003ff09723e */ /* 0x002fe200048070ff */
[----:B---3--:R-:W-:Y:S02]  /*e590*/  FMUL R4, R222, UR24 ;  /* 0x00000018de047c20 */ /* 0x008fe40008400000 */
[----:B------:R-:W3:Y:S01]  /*e5a0*/  LDL.LU R222, [R1+0x64] ;  /* 0x0000640001de7983 */ /* 0x000ee20000300800 */
[----:B--2---:R-:W-:-:S03]  /*e5b0*/  FMUL R0, R224, UR24 ;  /* 0x00000018e0007c20 */ /* 0x004fc60008400000 */
[----:B------:R-:W2:Y:S01]  /*e5c0*/  LDL.LU R224, [R1+0x68] ;  /* 0x0000680001e07983 */ /* 0x000ea20000300800 */
[----:B----4-:R-:W-:Y:S01]  /*e5d0*/  FMUL R2, R225, UR24 ;  /* 0x00000018e1027c20 */ /* 0x010fe20008400000 */
[----:B0-----:R-:W-:Y:S02]  /*e5e0*/  F2FP.SATFINITE.E4M3.F32.PACK_AB_MERGE_C R5, RZ, R0, RZ ;  /* 0x00000000ff05723e */ /* 0x001fe400048070ff */
[----:B------:R-:W4:Y:S01]  /*e5f0*/  LDL.LU R225, [R1+0x6c] ;  /* 0x00006c0001e17983 */ /* 0x000f220000300800 */
[----:B------:R-:W-:-:S03]  /*e600*/  FMUL R3, R226, UR24 ;  /* 0x00000018e2037c20 */ /* 0x000fc60008400000 */
[----:B------:R-:W4:Y:S01]  /*e610*/  LDL.LU R226, [R1+0x70] ;  /* 0x0000700001e27983 */ /* 0x000f220000300800 */
[----:B------:R-:W-:-:S03]  /*e620*/  FMUL R0, R227, UR24 ;  /* 0x00000018e3007c20 */ /* 0x000fc60008400000 */
[----:B------:R-:W4:Y:S01]  /*e630*/  LDL.LU R227, [R1+0x74] ;  /* 0x0000740001e37983 */ /* 0x000f220000300800 */
[C---:B------:R-:W-:Y:S02]  /*e640*/  ISETP.LT.OR P3, PT, R34.reuse, 0xd9, !P0 ;  /* 0x000000d92200780c */ /* 0x040fe40004761670 */
[C---:B------:R-:W-:Y:S02]  /*e650*/  ISETP.LT.OR P5, PT, R34.reuse, 0xe1, !P1 ;  /* 0x000000e12200780c */ /* 0x040fe40004fa1670 */
[C---:B------:R-:W-:Y:S02]  /*e660*/  ISETP.LT.OR P6, PT, R34.reuse, 0xe2, !P1 ;  /* 0x000000e22200780c */ /* 0x040fe40004fc1670 */
[----:B------:R-:W-:-:S07]  /*e670*/  ISETP.LT.OR P4, PT, R34, 0xe2, !P0 ;  /* 0x000000e22200780c */ /* 0x000fce0004781670 */
[----:B------:R-:W-:Y:S01]  /*e680*/  @!P3 STG.E.U8 desc[UR22][R26.64+0xd8], R11 ;  /* 0x0000d80b1a00b986 */ /* 0x000fe2000c101116 */
[----:B------:R-:W-:-:S03]  /*e690*/  ISETP.LT.OR P3, PT, R34, 0xe1, !P0 ;  /* 0x000000e12200780c */ /* 0x000fc60004761670 */
[----:B------:R0:W-:Y:S01]  /*e6a0*/  @!P5 STG.E.U8 desc[UR22][R24.64+0xe0], R7 ;  /* 0x0000e0071800d986 */ /* 0x0001e2000c101116 */
[----:B------:R-:W-:-:S03]  /*e6b0*/  ISETP.LT.OR P5, PT, R34, 0xe9, !P1 ;  /* 0x000000e92200780c */ /* 0x000fc60004fa1670 */
[----:B------:R1:W-:Y:S01]  /*e6c0*/  @!P6 STG.E.U8 desc[UR22][R24.64+0xe1], R9 ;  /* 0x0000e1091800e986 */ /* 0x0003e2000c101116 */
[----:B------:R-:W-:Y:S02]  /*e6d0*/  ISETP.LT.OR P6, PT, R34, 0xea, !P1 ;  /* 0x000000ea2200780c */ /* 0x000fe40004fc1670 */
[----:B------:R-:W-:Y:S01]  /*e6e0*/  F2FP.SATFINITE.E4M3.F32.PACK_AB_MERGE_C R13, RZ, R4, RZ ;  /* 0x00000004ff0d723e */ /* 0x000fe200048070ff */
[----:B------:R1:W-:Y:S01]  /*e6f0*/  @!P4 STG.E.U8 desc[UR22][R26.64+0xe1], R5 ;  /* 0x0000e1051a00c986 */ /* 0x0003e2000c101116 */
[----:B0-----:R-:W-:-:S03]  /*e700*/  F2FP.SATFINITE.E4M3.F32.PACK_AB_MERGE_C R7, RZ, R2, RZ ;  /* 0x00000002ff07723e */ /* 0x001fc600048070ff */
[----:B------:R-:W-:Y:S01]  /*e710*/  @!P3 STG.E.U8 desc[UR22][R26.64+0xe0], R13 ;  /* 0x0000e00d1a00b986 */ /* 0x000fe2000c101116 */
[----:B-1----:R-:W-:-:S03]  /*e720*/  F2FP.SATFINITE.E4M3.F32.PACK_AB_MERGE_C R9, RZ, R3, RZ ;  /* 0x00000003ff09723e */ /* 0x002fc600048070ff */
[----:B------:R0:W-:Y:S01]  /*e730*/  @!P5 STG.E.U8 desc[UR22][R24.64+0xe8], R7 ;  /* 0x0000e8071800d986 */ /* 0x0001e2000c101116 */
[C---:B------:R-:W-:Y:S02]  /*e740*/  ISETP.LT.OR P3, PT, R34.reuse, 0xe9, !P0 ;  /* 0x000000e92200780c */ /* 0x040fe40004761670 */
[C---:B------:R-:W-:Y:S01]  /*e750*/  ISETP.LT.OR P4, PT, R34.reuse, 0xea, !P0 ;  /* 0x000000ea2200780c */ /* 0x040fe20004781670 */
[----:B------:R1:W-:Y:S01]  /*e760*/  @!P6 STG.E.U8 desc[UR22][R24.64+0xe9], R9 ;  /* 0x0000e9091800e986 */ /* 0x0003e2000c101116 */
[----:B------:R-:W-:Y:S01]  /*e770*/  ISETP.LT.OR P5, PT, R34, 0xf1, !P1 ;  /* 0x000000f12200780c */ /* 0x000fe20004fa1670 */
[----:B------:R-:W-:Y:S01]  /*e780*/  FMUL R2, R218, UR24 ;  /* 0x00000018da027c20 */ /* 0x000fe20008400000 */
[----:B------:R-:W-:Y:S02]  /*e790*/  ISETP.LT.OR P6, PT, R34, 0xf2, !P1 ;  /* 0x000000f22200780c */ /* 0x000fe40004fc1670 */
[----:B------:R-:W-:Y:S02]  /*e7a0*/  F2FP.SATFINITE.E4M3.F32.PACK_AB_MERGE_C R11, RZ, R0, RZ ;  /* 0x00000000ff0b723e */ /* 0x000fe400048070ff */
[----:B------:R-:W-:-:S03]  /*e7b0*/  F2FP.SATFINITE.E4M3.F32.PACK_AB_MERGE_C R5, RZ, R2, RZ ;  /* 0x00000002ff05723e */ /* 0x000fc600048070ff */
[----:B------:R-:W-:Y:S01]  /*e7c0*/  @!P3 STG.E.U8 desc[UR22][R26.64+0xe8], R11 ;  /* 0x0000e80b1a00b986 */ /* 0x000fe2000c101116 */
[----:B------:R-:W-:-:S03]  /*e7d0*/  ISETP.LT.OR P3, PT, R34, 0xf1, !P0 ;  /* 0x000000f12200780c */ /* 0x000fc60004761670 */
[----:B------:R-:W-:Y:S01]  /*e7e0*/  @!P4 STG.E.U8 desc[UR22][R26.64+0xe9], R5 ;  /* 0x0000e9051a00c986 */ /* 0x000fe2000c101116 */
[C---:B------:R-:W-:Y:S02]  /*e7f0*/  ISETP.LT.OR P4, PT, R34.reuse, 0xf9, !P1 ;  /* 0x000000f92200780c */ /* 0x040fe40004f81670 */
[----:B------:R-:W-:Y:S01]  /*e800*/  ISETP.LT.OR P1, PT, R34, 0xfa, !P1 ;  /* 0x000000fa2200780c */ /* 0x000fe20004f21670 */
[----:B------:R-:W-:-:S05]  /*e810*/  FMUL R0, R220, UR24 ;  /* 0x00000018dc007c20 */ /* 0x000fca0008400000 */
[----:B0-----:R-:W-:-:S05]  /*e820*/  F2FP.SATFINITE.E4M3.F32.PACK_AB_MERGE_C R7, RZ, R0, RZ ;  /* 0x00000000ff07723e */ /* 0x001fca00048070ff */
[----:B------:R0:W-:Y:S01]  /*e830*/  @!P5 STG.E.U8 desc[UR22][R24.64+0xf0], R7 ;  /* 0x0000f0071800d986 */ /* 0x0001e2000c101116 */
[----:B------:R-:W-:-:S05]  /*e840*/  FMUL R3, R221, UR24 ;  /* 0x00000018dd037c20 */ /* 0x000fca0008400000 */
[----:B-1----:R-:W-:Y:S02]  /*e850*/  F2FP.SATFINITE.E4M3.F32.PACK_AB_MERGE_C R9, RZ, R3, RZ ;  /* 0x00000003ff09723e */ /* 0x002fe400048070ff */
[----:B------:R-:W-:-:S03]  /*e860*/  ISETP.LT.OR P5, PT, R34, 0xf2, !P0 ;  /* 0x000000f22200780c */ /* 0x000fc600047a1670 */
[----:B------:R1:W-:Y:S01]  /*e870*/  @!P6 STG.E.U8 desc[UR22][R24.64+0xf1], R9 ;  /* 0x0000f1091800e986 */ /* 0x0003e2000c101116 */
[C---:B------:R-:W-:Y:S02]  /*e880*/  ISETP.LT.OR P6, PT, R34.reuse, 0xf9, !P0 ;  /* 0x000000f92200780c */ /* 0x040fe400047c1670 */
[----:B------:R-:W-:Y:S01]  /*e890*/  ISETP.LT.OR P0, PT, R34, 0xfa, !P0 ;  /* 0x000000fa2200780c */ /* 0x000fe20004701670 */
[----:B------:R-:W-:-:S05]  /*e8a0*/  FMUL R0, R223, UR24 ;  /* 0x00000018df007c20 */ /* 0x000fca0008400000 */
[----:B------:R-:W-:-:S05]  /*e8b0*/  F2FP.SATFINITE.E4M3.F32.PACK_AB_MERGE_C R13, RZ, R0, RZ ;  /* 0x00000000ff0d723e */ /* 0x000fca00048070ff */
[----:B------:R0:W-:Y:S01]  /*e8c0*/  @!P3 STG.E.U8 desc[UR22][R26.64+0xf0], R13 ;  /* 0x0000f00d1a00b986 */ /* 0x0001e2000c101116 */
[----:B---3--:R-:W-:Y:S01]  /*e8d0*/  FMUL R0, R222, UR24 ;  /* 0x00000018de007c20 */ /* 0x008fe20008400000 */
[----:B--2---:R-:W-:Y:S01]  /*e8e0*/  FMUL R2, R224, UR24 ;  /* 0x00000018e0027c20 */ /* 0x004fe20008400000 */
[----:B----4-:R-:W-:-:S03]  /*e8f0*/  FMUL R3, R225, UR24 ;  /* 0x00000018e1037c20 */ /* 0x010fc60008400000 */
[----:B0-----:R-:W-:Y:S01]  /*e900*/  F2FP.SATFINITE.E4M3.F32.PACK_AB_MERGE_C R7, RZ, R0, RZ ;  /* 0x00000000ff07723e */ /* 0x001fe200048070ff */
[----:B------:R-:W-:Y:S01]  /*e910*/  FMUL R4, R226, UR24 ;  /* 0x00000018e2047c20 */ /* 0x000fe20008400000 */
[----:B------:R-:W-:Y:S01]  /*e920*/  FMUL R5, R227, UR24 ;  /* 0x00000018e3057c20 */ /* 0x000fe20008400000 */
[----:B-1----:R-:W-:Y:S02]  /*e930*/  F2FP.SATFINITE.E4M3.F32.PACK_AB_MERGE_C R9, RZ, R2, RZ ;  /* 0x00000002ff09723e */ /* 0x002fe400048070ff */
[----:B------:R-:W-:Y:S02]  /*e940*/  F2FP.SATFINITE.E4M3.F32.PACK_AB_MERGE_C R3, RZ, R3, RZ ;  /* 0x00000003ff03723e */ /* 0x000fe400048070ff */
[----:B------:R-:W-:Y:S02]  /*e950*/  F2FP.SATFINITE.E4M3.F32.PACK_AB_MERGE_C R11, RZ, R4, RZ ;  /* 0x00000004ff0b723e */ /* 0x000fe400048070ff */
[----:B------:R-:W-:Y:S01]  /*e960*/  F2FP.SATFINITE.E4M3.F32.PACK_AB_MERGE_C R5, RZ, R5, RZ ;  /* 0x00000005ff05723e */ /* 0x000fe200048070ff */
[----:B------:R0:W-:Y:S04]  /*e970*/  @!P5 STG.E.U8 desc[UR22][R26.64+0xf1], R7 ;  /* 0x0000f1071a00d986 */ /* 0x0001e8000c101116 */
[----:B------:R0:W-:Y:S04]  /*e980*/  @!P4 STG.E.U8 desc[UR22][R24.64+0xf8], R9 ;  /* 0x0000f8091800c986 */ /* 0x0001e8000c101116 */
[----:B------:R0:W-:Y:S04]  /*e990*/  @!P1 STG.E.U8 desc[UR22][R24.64+0xf9], R3 ;  /* 0x0000f90318009986 */ /* 0x0001e8000c101116 */
[----:B------:R0:W-:Y:S04]  /*e9a0*/  @!P6 STG.E.U8 desc[UR22][R26.64+0xf8], R11 ;  /* 0x0000f80b1a00e986 */ /* 0x0001e8000c101116 */
[----:B------:R0:W-:Y:S02]  /*e9b0*/  @!P0 STG.E.U8 desc[UR22][R26.64+0xf9], R5 ;  /* 0x0000f9051a008986 */ /* 0x0001e4000c101116 */
.L_x_297:
[----:B------:R-:W-:Y:S05]  /*e9c0*/  BSYNC B0 ;  /* 0x0000000000007941 */ /* 0x000fea0003800000 */
.L_x_39:
[----:B------:R-:W2:Y:S01]  /*e9d0*/  LDL.LU R22, [R1+0x84] ;  /* 0x0000840001167983 */ /* 0x000ea20000300800 */
[----:B0-----:R-:W-:Y:S01]  /*e9e0*/  IMAD.U32 R3, RZ, RZ, UR18 ;  /* 0x00000012ff037e24 */ /* 0x001fe2000f8e00ff */
[----:B------:R-:W-:Y:S02]  /*e9f0*/  ULDC.64 UR6, c[0x0][0x650] ;  /* 0x0001940000067ab9 */ /* 0x000fe40000000a00 */
[----:B------:R-:W3:Y:S01]  /*ea00*/  LDL.LU R19, [R1+0x88] ;  /* 0x0000880001137983 */ /* 0x000ee20000300800 */
[----:B-----5:R-:W-:Y:S01]  /*ea10*/  IMAD.U32 R0, RZ, RZ, UR20 ;  /* 0x00000014ff007e24 */ /* 0x020fe2000f8e00ff */
[----:B------:R0:W-:Y:S01]  /*ea20*/  SYNCS.ARRIVE.TRANS64.A1T0 RZ, [R3+UR29], RZ ;  /* 0x000000ff03ff79a7 */ /* 0x0001e2000810001d */
[----:B------:R-:W-:Y:S02]  /*ea30*/  IMAD.U32 R2, RZ, RZ, UR20 ;  /* 0x00000014ff027e24 */ /* 0x000fe4000f8e00ff */
[----:B------:R-:W-:Y:S02]  /*ea40*/  IMAD.MOV.U32 R4, RZ, RZ, -0x1 ;  /* 0xffffffffff047424 */ /* 0x000fe400078e00ff */
[----:B0-----:R-:W-:Y:S01]  /*ea50*/  IMAD.U32 R3, RZ, RZ, UR15 ;  /* 0x0000000fff037e24 */ /* 0x001fe2000f8e00ff */
[----:B---3--:R-:W-:-:S02]  /*ea60*/  LEA R19, P0, R0, R19, 0x1 ;  /* 0x0000001300137211 */ /* 0x008fc400078008ff */
[----:B------:R-:W-:Y:S02]  /*ea70*/  PRMT R0, RZ, 0x7610, R0 ;  /* 0x00007610ff007816 */ /* 0x000fe40000000000 */
[----:B--2---:R-:W-:Y:S01]  /*ea80*/  LEA.HI.X R22, R2, R22, R3, 0x1, P0 ;  /* 0x0000001602167211 */ /* 0x004fe200000f0c03 */
[----:B------:R-:W-:Y:S01]  /*ea90*/  IMAD.MOV.U32 R2, RZ, RZ, -0x1 ;  /* 0xffffffffff027424 */ /* 0x000fe200078e00ff */
[----:B------:R0:W-:Y:S01]  /*eaa0*/  STL [R1+0x88], R19 ;  /* 0x0000881301007387 */ /* 0x0001e20000100800 */
[----:B------:R-:W-:Y:S01]  /*eab0*/  IMAD.MOV.U32 R3, RZ, RZ, -0x1 ;  /* 0xffffffffff037424 */ /* 0x000fe200078e00ff */
[----:B------:R-:W-:Y:S02]  /*eac0*/  ISETP.GE.U32.AND P0, PT, R19, UR6, PT ;  /* 0x0000000613007c0c */ /* 0x000fe4000bf06070 */
[----:B------:R0:W-:Y:S02]  /*ead0*/  STL [R1+0x84], R22 ;  /* 0x0000841601007387 */ /* 0x0001e40000100800 */
[----:B------:R-:W-:-:S02]  /*eae0*/  ISETP.GE.U32.AND.EX P0, PT, R22, UR7, PT, P0 ;  /* 0x0000000716007c0c */ /* 0x000fc4000bf06100 */
[----:B------:R0:W-:Y:S04]  /*eaf0*/  STL [R1+0x8c], R4 ;  /* 0x00008c0401007387 */ /* 0x0001e80000100800 */
[----:B------:R0:W-:Y:S04]  /*eb00*/  STL [R1+0x7c], R2 ;  /* 0x00007c0201007387 */ /* 0x0001e80000100800 */
[----:B------:R0:W-:Y:S03]  /*eb10*/  STL [R1+0x90], R3 ;  /* 0x0000900301007387 */ /* 0x0001e60000100800 */
[----:B------:R-:W-:Y:S05]  /*eb20*/  @P0 BRA `(.L_x_298) ;  /* 0x0000000400740947 */ /* 0x000fea0003800000 */
[----:B------:R-:W2:Y:S01]  /*eb30*/  S2R R14, SR_CTAID.X ;  /* 0x00000000000e7919 */ /* 0x000ea20000002500 */
[----:B------:R-:W3:Y:S01]  /*eb40*/  LDC.64 R8, c[0x0][0x628] ;  /* 0x00018a00ff087b82 */ /* 0x000ee20000000a00 */
[----:B------:R-:W-:Y:S01]  /*eb50*/  ULDC UR6, c[0x0][0x150] ;  /* 0x0000540000067ab9 */ /* 0x000fe20000000800 */
[----:B------:R-:W-:Y:S01]  /*eb60*/  IMAD.MOV.U32 R6, RZ, RZ, R19 ;  /* 0x000000ffff067224 */ /* 0x000fe200078e0013 */
[----:B------:R-:W0:Y:S01]  /*eb70*/  S2R R16, SR_CTAID.Y ;  /* 0x0000000000107919 */ /* 0x000e220000002600 */
[----:B------:R-:W-:-:S04]  /*eb80*/  IMAD.MOV.U32 R7, RZ, RZ, R22 ;  /* 0x000000ffff077224 */ /* 0x000fc800078e0016 */
[----:B------:R-:W0:Y:S08]  /*eb90*/  LDC R17, c[0x0][0x144] ;  /* 0x00005100ff117b82 */ /* 0x000e300000000800 */
[----:B------:R-:W0:Y:S08]  /*eba0*/  LDC R10, c[0x0][0x630] ;  /* 0x00018c00ff0a7b82 */ /* 0x000e300000000800 */
[----:B------:R-:W0:Y:S01]  /*ebb0*/  LDC.64 R12, c[0x0][0x620] ;  /* 0x00018800ff0c7b82 */ /* 0x000e220000000a00 */
[----:B---3--:R-:W-:-:S04]  /*ebc0*/  ISETP.NE.U32.AND P0, PT, R8, RZ, PT ;  /* 0x000000ff0800720c */ /* 0x008fc80003f05070 */
[----:B------:R-:W-:Y:S02]  /*ebd0*/  ISETP.NE.AND.EX P0, PT, R9, RZ, PT, P0 ;  /* 0x000000ff0900720c */ /* 0x000fe40003f05300 */
[----:B--2---:R-:W-:-:S05]  /*ebe0*/  I2FP.F32.U32 R0, R14 ;  /* 0x0000000e00007245 */ /* 0x004fca0000201000 */
[----:B------:R-:W-:-:S04]  /*ebf0*/  FMUL R0, R0, UR6 ;  /* 0x0000000600007c20 */ /* 0x000fc80008400000 */
[----:B------:R2:W3:Y:S02]  /*ec00*/  F2I.U32.TRUNC.NTZ R15, R0 ;  /* 0x00000000000f7305 */ /* 0x0004e4000020f000 */
[----:B------:R-:W-:Y:S05]  /*ec10*/  @!P0 BRA `(.L_x_299) ;  /* 0x0000000000288947 */ /* 0x000fea0003800000 */
[----:B--2---:R-:W2:Y:S02]  /*ec20*/  LDC R0, c[0x0][0x634] ;  /* 0x00018d00ff007b82 */ /* 0x004ea40000000800 */
[----:B--2---:R-:W-:-:S05]  /*ec30*/  IADD3 R7, P0, R19, R0, RZ ;  /* 0x0000000013077210 */ /* 0x004fca0007f1e0ff */
[----:B------:R-:W-:-:S04]  /*ec40*/  IMAD.X R11, RZ, RZ, R22, P0 ;  /* 0x000000ffff0b7224 */ /* 0x000fc800000e0616 */
[----:B0-----:R-:W-:-:S04]  /*ec50*/  IMAD.WIDE.U32 R2, R11, R8, RZ ;  /* 0x000000080b027225 */ /* 0x001fc800078e00ff */
[----:B------:R-:W-:-:S04]  /*ec60*/  IMAD.WIDE.U32 R4, P0, R7, R9, R2 ;  /* 0x0000000907047225 */ /* 0x000fc80007800002 */
[----:B------:R-:W-:-:S04]  /*ec70*/  IMAD.WIDE.U32 R2, R7, R8, RZ ;  /* 0x0000000807027225 */ /* 0x000fc800078e00ff */
[----:B------:R-:W-:Y:S01]  /*ec80*/  IMAD.X R7, RZ, RZ, RZ, P0 ;  /* 0x000000ffff077224 */ /* 0x000fe200000e06ff */
[----:B------:R-:W-:Y:S01]  /*ec90*/  IADD3 RZ, P0, R3, R4, RZ ;  /* 0x0000000403ff7210 */ /* 0x000fe20007f1e0ff */
[----:B------:R-:W-:-:S04]  /*eca0*/  IMAD.MOV.U32 R6, RZ, RZ, R5 ;  /* 0x000000ffff067224 */ /* 0x000fc800078e0005 */
[----:B------:R-:W-:-:S08]  /*ecb0*/  IMAD.WIDE.U32.X R6, R11, R9, R6, P0 ;  /* 0x000000090b067225 */ /* 0x000fd000000e0406 */
.L_x_299:
[-CC-:B0-----:R-:W-:Y:S01]  /*ecc0*/  SHF.R.U64 R11, R6, R10.reuse, R7.reuse ;  /* 0x0000000a060b7219 */ /* 0x181fe20000001207 */
[----:B------:R-:W0:Y:S01]  /*ecd0*/  LDC.64 R20, c[0x0][0x640] ;  /* 0x00019000ff147b82 */ /* 0x000e220000000a00 */
[----:B--2---:R-:W-:Y:S01]  /*ece0*/  SHF.R.U32.HI R0, RZ, R10, R7 ;  /* 0x0000000aff007219 */ /* 0x004fe20000011607 */
[----:B------:R-:W-:Y:S01]  /*ecf0*/  IMAD.MOV.U32 R2, RZ, RZ, R19 ;  /* 0x000000ffff027224 */ /* 0x000fe200078e0013 */
[----:B------:R-:W-:Y:S01]  /*ed00*/  IADD3 R5, P0, RZ, -R11, RZ ;  /* 0x8000000bff057210 */ /* 0x000fe20007f1e0ff */
[----:B---3--:R-:W-:Y:S01]  /*ed10*/  IMAD.MOV R15, RZ, RZ, -R15 ;  /* 0x000000ffff0f7224 */ /* 0x008fe200078e0a0f */
[----:B------:R-:W-:Y:S01]  /*ed20*/  ULDC UR6, c[0x0][0x154] ;  /* 0x0000550000067ab9 */ /* 0x000fe20000000800 */
[----:B------:R-:W-:Y:S02]  /*ed30*/  IMAD.MOV.U32 R7, RZ, RZ, 0x1 ;  /* 0x00000001ff077424 */ /* 0x000fe400078e00ff */
[----:B------:R-:W2:Y:S01]  /*ed40*/  LDC R4, c[0x0][0x618] ;  /* 0x00018600ff047b82 */ /* 0x000ea20000000800 */
[----:B------:R-:W-:-:S02]  /*ed50*/  IMAD.X R3, RZ, RZ, ~R0, P0 ;  /* 0x000000ffff037224 */ /* 0x000fc400000e0e00 */
[----:B------:R-:W-:Y:S02]  /*ed60*/  IMAD R17, R17, R15, R14 ;  /* 0x0000000f11117224 */ /* 0x000fe400078e020e */
[-C--:B------:R-:W-:Y:S02]  /*ed70*/  IMAD R0, R3, R12.reuse, RZ ;  /* 0x0000000c03007224 */ /* 0x080fe400078e02ff */
[----:B------:R-:W-:Y:S01]  /*ed80*/  IMAD.MOV.U32 R3, RZ, RZ, R22 ;  /* 0x000000ffff037224 */ /* 0x000fe200078e0016 */
[----:B------:R-:W3:Y:S01]  /*ed90*/  LDC R6, c[0x0][0x608] ;  /* 0x00018200ff067b82 */ /* 0x000ee20000000800 */
[----:B------:R-:W-:-:S04]  /*eda0*/  IMAD.WIDE.U32 R2, R5, R12, R2 ;  /* 0x0000000c05027225 */ /* 0x000fc800078e0002 */
[----:B------:R-:W-:-:S03]  /*edb0*/  IMAD R5, R5, R13, R0 ;  /* 0x0000000d05057224 */ /* 0x000fc600078e0200 */
[----:B------:R-:W5:Y:S01]  /*edc0*/  LDC R18, c[0x0][0x658] ;  /* 0x00019600ff127b82 */ /* 0x000f620000000800 */
[----:B------:R-:W-:Y:S01]  /*edd0*/  I2FP.F32.U32 R0, R16 ;  /* 0x0000001000007245 */ /* 0x000fe20000201000 */
[----:B------:R-:W-:Y:S01]  /*ede0*/  IMAD.IADD R3, R3, 0x1, R5 ;  /* 0x0000000103037824 */ /* 0x000fe200078e0205 */
[----:B0-----:R-:W-:Y:S01]  /*edf0*/  ISETP.NE.U32.AND P0, PT, R20, RZ, PT ;  /* 0x000000ff1400720c */ /* 0x001fe20003f05070 */
[----:B------:R-:W-:Y:S02]  /*ee00*/  IMAD.MOV.U32 R5, RZ, RZ, -0x1 ;  /* 0xffffffffff057424 */ /* 0x000fe400078e00ff */
[----:B------:R-:W-:Y:S02]  /*ee10*/  FMUL R0, R0, UR6 ;  /* 0x0000000600007c20 */ /* 0x000fe40008400000 */
[----:B------:R-:W0:Y:S01]  /*ee20*/  LDC R15, c[0x0][0x148] ;  /* 0x00005200ff0f7b82 */ /* 0x000e220000000800 */
[----:B--2---:R-:W-:Y:S01]  /*ee30*/  SHF.R.U64 R10, R2, R4, R3 ;  /* 0x00000004020a7219 */ /* 0x004fe20000001203 */
[----:B------:R2:W0:Y:S01]  /*ee40*/  F2I.U32.TRUNC.NTZ R13, R0 ;  /* 0x00000000000d7305 */ /* 0x000422000020f000 */
[----:B------:R-:W-:-:S02]  /*ee50*/  ISETP.NE.AND.EX P0, PT, R21, RZ, PT, P0 ;  /* 0x000000ff1500720c */ /* 0x000fc40003f05300 */
[----:B------:R-:W-:-:S03]  /*ee60*/  SHF.R.U32.HI R3, RZ, R4, R3 ;  /* 0x00000004ff037219 */ /* 0x000fc60000011603 */
[----:B------:R-:W0:Y:S01]  /*ee70*/  LDC R14, c[0x0][0x600] ;  /* 0x00018000ff0e7b82 */ /* 0x000e220000000800 */
[-CC-:B---3--:R-:W-:Y:S02]  /*ee80*/  SHF.R.U64 R8, R10, R6.reuse, R3.reuse ;  /* 0x000000060a087219 */ /* 0x188fe40000001203 */
[----:B------:R-:W-:-:S05]  /*ee90*/  SHF.R.U32.HI R3, RZ, R6, R3 ;  /* 0x00000006ff037219 */ /* 0x000fca0000011603 */
[----:B------:R-:W3:Y:S01]  /*eea0*/  LDC R22, c[0x0][0x648] ;  /* 0x00019200ff167b82 */ /* 0x000ee20000000800 */
[-CC-:B-----5:R-:W-:Y:S02]  /*eeb0*/  SHF.R.U64 R12, R8, R18.reuse, R3.reuse ;  /* 0x00000012080c7219 */ /* 0x1a0fe40000001203 */
[-C--:B------:R-:W-:Y:S02]  /*eec0*/  SHF.L.U32 R5, R5, R18.reuse, RZ ;  /* 0x0000001205057219 */ /* 0x080fe400000006ff */
[-C--:B------:R-:W-:Y:S01]  /*eed0*/  SHF.R.U32.HI R3, RZ, R18.reuse, R3 ;  /* 0x00000012ff037219 */ /* 0x080fe20000011603 */
[----:B------:R-:W-:Y:S01]  /*eee0*/  IMAD.MOV.U32 R2, RZ, RZ, R12 ;  /* 0x000000ffff027224 */ /* 0x000fe200078e000c */
[----:B------:R-:W-:Y:S01]  /*eef0*/  SHF.L.U32 R18, R7, R18, RZ ;  /* 0x0000001207127219 */ /* 0x000fe200000006ff */
[----:B------:R-:W0:Y:S01]  /*ef00*/  LDC R23, c[0x0][0x638] ;  /* 0x00018e00ff177b82 */ /* 0x000e220000000800 */
[----:B------:R-:W-:-:S07]  /*ef10*/  LOP3.LUT R19, RZ, R5, RZ, 0x33, !PT ;  /* 0x00000005ff137212 */ /* 0x000fce00078e33ff */
[----:B------:R-:W0:Y:S01]  /*ef20*/  LDC R24, c[0x0][0x610] ;  /* 0x00018400ff187b82 */ /* 0x000e220000000800 */
[----:B--2---:R-:W-:Y:S05]  /*ef30*/  @!P0 BRA `(.L_x_300) ;  /* 0x0000000000288947 */ /* 0x004fea0003800000 */
[----:B------:R-:W2:Y:S02]  /*ef40*/  LDC R7, c[0x0][0x64c] ;  /* 0x00019300ff077b82 */ /* 0x000ea40000000800 */
[----:B--2---:R-:W-:-:S05]  /*ef50*/  IADD3 R7, P0, R12, R7, RZ ;  /* 0x000000070c077210 */ /* 0x004fca0007f1e0ff */
        /* <DEDUP_REMOVED lines=8> */
.L_x_300:
[----:B---3--:R-:W-:Y:S01]  /*efe0*/  SHF.R.U64 R0, R2, R22, R3 ;  /* 0x0000001602007219 */ /* 0x008fe20000001203 */
[----:B0-----:R-:W-:Y:S01]  /*eff0*/  VIADD R7, R14, 0xffffffff ;  /* 0xffffffff0e077836 */ /* 0x001fe20000000000 */
[----:B------:R-:W-:Y:S01]  /*f000*/  LOP3.LUT R5, R8, R19, RZ, 0xc0, !PT ;  /* 0x0000001308057212 */ /* 0x000fe200078ec0ff */
[----:B------:R-:W-:Y:S02]  /*f010*/  IMAD.MOV R13, RZ, RZ, -R13 ;  /* 0x000000ffff0d7224 */ /* 0x000fe400078e0a0d */
[----:B------:R-:W-:Y:S02]  /*f020*/  IMAD.MOV R3, RZ, RZ, -R0 ;  /* 0x000000ffff037224 */ /* 0x000fe400078e0a00 */
[----:B------:R-:W-:Y:S01]  /*f030*/  IMAD R2, R18, R0, R5 ;  /* 0x0000000012027224 */ /* 0x000fe200078e0205 */
[----:B------:R-:W-:Y:S01]  /*f040*/  LOP3.LUT R5, R10, R7, RZ, 0xc0, !PT ;  /* 0x000000070a057212 */ /* 0x000fe200078ec0ff */
[----:B------:R-:W-:Y:S02]  /*f050*/  @P2 IMAD R17, R15, R13, R16 ;  /* 0x0000000d0f112224 */ /* 0x000fe400078e0210 */
[----:B------:R-:W-:-:S02]  /*f060*/  IMAD R0, R3, R23, R12 ;  /* 0x0000001703007224 */ /* 0x000fc400078e020c */
[----:B------:R-:W-:Y:S02]  /*f070*/  IMAD.MOV.U32 R4, RZ, RZ, 0x1 ;  /* 0x00000001ff047424 */ /* 0x000fe400078e00ff */
[----:B------:R-:W-:Y:S02]  /*f080*/  IMAD R2, R2, R24, R17 ;  /* 0x0000001802027224 */ /* 0x000fe400078e0211 */
[----:B------:R-:W-:Y:S01]  /*f090*/  IMAD R3, R0, R14, R5 ;  /* 0x0000000e00037224 */ /* 0x000fe200078e0205 */
[----:B------:R-:W-:-:S04]  /*f0a0*/  PRMT R0, R4, 0x7610, R0 ;  /* 0x0000761004007816 */ /* 0x000fc80000000000 */
[----:B------:R-:W-:Y:S02]  /*f0b0*/  SEL R4, R3, R2, !P2 ;  /* 0x0000000203047207 */ /* 0x000fe40005000000 */
[----:B------:R-:W-:-:S03]  /*f0c0*/  SEL R2, R2, R3, !P2 ;  /* 0x0000000302027207 */ /* 0x000fc60005000000 */
[----:B------:R2:W-:Y:S04]  /*f0d0*/  STL [R1+0x90], R4 ;  /* 0x0000900401007387 */ /* 0x0005e80000100800 */
[----:B------:R2:W-:Y:S04]  /*f0e0*/  STL [R1+0x7c], R11 ;  /* 0x00007c0b01007387 */ /* 0x0005e80000100800 */
[----:B------:R2:W-:Y:S02]  /*f0f0*/  STL [R1+0x8c], R2 ;  /* 0x00008c0201007387 */ /* 0x0005e40000100800 */
.L_x_298:
[----:B------:R-:W-:Y:S01]  /*f100*/  LOP3.LUT P0, RZ, R0, 0xff, RZ, 0xc0, !PT ;  /* 0x000000ff00ff7812 */ /* 0x000fe2000780c0ff */
[----:B------:R-:W-:-:S12]  /*f110*/  ULOP3.LUT UR30, UR30, 0x1, URZ, 0x3c, !UPT ;  /* 0x000000011e1e7892 */ /* 0x000fd8000f8e3c3f */
[----:B------:R-:W-:Y:S05]  /*f120*/  @P0 BRA `(.L_x_301) ;  /* 0xffffff2400a80947 */ /* 0x000fea000383ffff */
[----:B------:R-:W-:Y:S05]  /*f130*/  EXIT ;  /* 0x000000000000794d */ /* 0x000fea0003800000 */
.L_x_17:
[----:B------:R-:W-:-:S08]  /*f140*/  ISETP.NE.AND P0, PT, RZ, UR6, PT ;  /* 0x00000006ff007c0c */ /* 0x000fd0000bf05270 */
[----:B0123--:R-:W0:-:S00]  /*f150*/  USETMAXREG.DEALLOC.CTAPOOL 0x28 ;  /* 0x00000028000079c8 */ /* 0x00fe0000080e0500 */
[----:B------:R-:W-:Y:S05]  /*f160*/  @P0 EXIT ;  /* 0x000000000000094d */ /* 0x000fea0003800000 */
[----:B0-----:R-:W-:Y:S01]  /*f170*/  LOP3.LUT P0, RZ, R0, 0xff, RZ, 0xc0, !PT ;  /* 0x000000ff00ff7812 */ /* 0x001fe2000780c0ff */
[----:B------:R-:W-:Y:S02]  /*f180*/  IMAD.MOV.U32 R0, RZ, RZ, 0x1 ;  /* 0x00000001ff007424 */ /* 0x000fe400078e00ff */
[----:B------:R-:W-:-:S10]  /*f190*/  IMAD.MOV.U32 R10, RZ, RZ, RZ ;  /* 0x000000ffff0a7224 */ /* 0x000fd400078e00ff */
[----:B------:R-:W-:Y:S05]  /*f1a0*/  @!P0 BRA `(.L_x_302) ;  /* 0x0000000c00608947 */ /* 0x000fea0003800000 */
[----:B------:R-:W0:Y:S01]  /*f1b0*/  S2R R8, SR_CgaCtaId ;  /* 0x0000000000087919 */ /* 0x000e220000008800 */
[----:B------:R-:W-:Y:S01]  /*f1c0*/  LOP3.LUT P0, RZ, R2, 0x1f, RZ, 0xc0, !PT ;  /* 0x0000001f02ff7812 */ /* 0x000fe2000780c0ff */
[----:B------:R-:W-:Y:S01]  /*f1d0*/  ULDC UR5, c[0x0][0x658] ;  /* 0x0001960000057ab9 */ /* 0x000fe20000000800 */
[----:B------:R-:W-:Y:S01]  /*f1e0*/  UMOV UR6, 0xffffffff ;  /* 0xffffffff00067882 */ /* 0x000fe20000000000 */
[----:B------:R-:W-:Y:S01]  /*f1f0*/  BSSY B0, `(.L_x_302) ;  /* 0x00000d3000007945 */ /* 0x000fe20003800000 */
[----:B------:R-:W-:Y:S01]  /*f200*/  USHF.L.U32 UR6, UR6, UR5, URZ ;  /* 0x0000000506067299 */ /* 0x000fe2000800063f */
[C---:B------:R-:W-:Y:S01]  /*f210*/  ISETP.NE.AND P3, PT, R3.reuse, RZ, PT ;  /* 0x000000ff0300720c */ /* 0x040fe20003f65270 */
[----:B------:R-:W-:Y:S01]  /*f220*/  IMAD.MOV.U32 R11, RZ, RZ, 0x1 ;  /* 0x00000001ff0b7424 */ /* 0x000fe200078e00ff */
[----:B------:R-:W-:Y:S01]  /*f230*/  ISETP.NE.OR P0, PT, R3, RZ, !P0 ;  /* 0x000000ff0300720c */ /* 0x000fe20004705670 */
[----:B------:R-:W-:Y:S01]  /*f240*/  IMAD.MOV.U32 R0, RZ, RZ, 0x1 ;  /* 0x00000001ff007424 */ /* 0x000fe200078e00ff */
[----:B------:R-:W-:Y:S01]  /*f250*/  ULDC UR4, c[0x0][0x600] ;  /* 0x0001800000047ab9 */ /* 0x000fe20000000800 */
[----:B------:R-:W-:Y:S01]  /*f260*/  IMAD.MOV.U32 R10, RZ, RZ, RZ ;  /* 0x000000ffff0a7224 */ /* 0x000fe200078e00ff */
[----:B------:R-:W-:Y:S01]  /*f270*/  UMOV UR7, 0x1 ;  /* 0x0000000100077882 */ /* 0x000fe20000000000 */
[----:B------:R-:W-:-:S02]  /*f280*/  UIADD3 UR26, UR14, 0x1, URZ ;  /* 0x000000010e1a7890 */ /* 0x000fc4000fffe03f */
[----:B------:R-:W-:Y:S02]  /*f290*/  ULOP3.LUT UR27, UR13, 0x2, URZ, 0xfc, !UPT ;  /* 0x000000020d1b7892 */ /* 0x000fe4000f8efc3f */
[----:B------:R-:W-:Y:S02]  /*f2a0*/  UIADD3 UR4, UR4, -0x1, URZ ;  /* 0xffffffff04047890 */ /* 0x000fe4000fffe03f */
[----:B------:R-:W-:Y:S02]  /*f2b0*/  USHF.L.U32 UR22, UR7, UR5, URZ ;  /* 0x0000000507167299 */ /* 0x000fe4000800063f */
[----:B------:R-:W-:Y:S01]  /*f2c0*/  ULOP3.LUT UR19, URZ, UR6, URZ, 0x33, !UPT ;  /* 0x000000063f137292 */ /* 0x000fe2000f8e333f */
[----:B------:R-:W-:Y:S01]  /*f2d0*/  ULDC.64 UR24, c[0x0][0x198] ;  /* 0x0000660000187ab9 */ /* 0x000fe20000000a00 */
[C---:B0-----:R-:W-:Y:S02]  /*f2e0*/  IMAD.SHL.U32 R9, R8.reuse, 0x80, RZ ;  /* 0x0000008008097824 */ /* 0x041fe400078e00ff */
[----:B------:R-:W-:-:S03]  /*f2f0*/  IMAD.SHL.U32 R8, R8, 0x2000, RZ ;  /* 0x0000200008087824 */ /* 0x000fc600078e00ff */
[----:B------:R-:W-:Y:S02]  /*f300*/  LOP3.LUT R9, R9, 0x80, RZ, 0xc0, !PT ;  /* 0x0000008009097812 */ /* 0x000fe400078ec0ff */
[----:B------:R-:W-:-:S07]  /*f310*/  LOP3.LUT R8, R8, 0x2000, RZ, 0xc0, !PT ;  /* 0x0000200008087812 */ /* 0x000fce00078ec0ff */
.L_x_314:
[----:B------:R-:W-:-:S03]  /*f320*/  UMOV UR5, 0xffffffff ;  /* 0xffffffff00057882 */ /* 0x000fc60000000000 */
[----:B01----:R-:W-:Y:S05]  /*f330*/  BRA.DIV UR5, `(.L_x_303) ;  /* 0x00000012054c7947 */ /* 0x003fea000b800000 */
[----:B------:R-:W-:-:S13]  /*f340*/  ELECT P1, URZ, PT ;  /* 0x00000000003f782f */ /* 0x000fda0003820000 */
.L_x_328:
[----:B------:R-:W0:Y:S01]  /*f350*/  LDC R2, c[0x0][0x28c] ;  /* 0x0000a300ff027b82 */ /* 0x000e220000000800 */
[----:B------:R-:W-:Y:S01]  /*f360*/  BSSY B1, `(.L_x_304) ;  /* 0x000003d000017945 */ /* 0x000fe20003800000 */
[----:B0-----:R-:W-:-:S13]  /*f370*/  ISETP.LT.OR P1, PT, R2, 0x1, !P1 ;  /* 0x000000010200780c */ /* 0x001fda0004f21670 */
[----:B------:R-:W-:Y:S05]  /*f380*/  @P1 BRA `(.L_x_305) ;  /* 0x0000000000e81947 */ /* 0x000fea0003800000 */
[----:B------:R-:W2:Y:S04]  /*f390*/  LDL.LU R4, [R1+0x90] ;  /* 0x0000900001047983 */ /* 0x000ea80000300800 */
[----:B------:R-:W3:Y:S01]  /*f3a0*/  LDL.LU R3, [R1+0x8c] ;  /* 0x00008c0001037983 */ /* 0x000ee20000300800 */
[----:B------:R-:W-:Y:S02]  /*f3b0*/  IMAD.MOV.U32 R14, RZ, RZ, RZ ;  /* 0x000000ffff0e7224 */ /* 0x000fe400078e00ff */
[----:B------:R-:W-:Y:S02]  /*f3c0*/  IMAD.U32 R15, RZ, RZ, UR26 ;  /* 0x0000001aff0f7e24 */ /* 0x000fe4000f8e00ff */
[----:B------:R-:W-:Y:S02]  /*f3d0*/  IMAD.MOV.U32 R2, RZ, RZ, R0 ;  /* 0x000000ffff027224 */ /* 0x000fe400078e0000 */
[----:B--2---:R-:W-:-:S02]  /*f3e0*/  IMAD R6, R4, 0x100, R9 ;  /* 0x0000010004067824 */ /* 0x004fc400078e0209 */
[----:B---3--:R-:W-:Y:S02]  /*f3f0*/  IMAD.SHL.U32 R7, R3, 0x40, RZ ;  /* 0x0000004003077824 */ /* 0x008fe400078e00ff */
[----:B------:R-:W-:-:S07]  /*f400*/  IMAD.MOV.U32 R3, RZ, RZ, R10 ;  /* 0x000000ffff037224 */ /* 0x000fce00078e000a */
.L_x_309:
[----:B------:R-:W0:Y:S01]  /*f410*/  S2R R5, SR_CgaCtaId ;  /* 0x0000000000057919 */ /* 0x000e220000008800 */
[----:B------:R-:W-:-:S04]  /*f420*/  MOV R4, 0x400 ;  /* 0x0000040000047802 */ /* 0x000fc80000000f00 */
[----:B0-----:R-:W-:Y:S02]  /*f430*/  LEA R12, R5, R4, 0x18 ;  /* 0x00000004050c7211 */ /* 0x001fe400078ec0ff */
[----:B------:R-:W-:Y:S01]  /*f440*/  SHF.L.U32 R4, R2, 0x1f, RZ ;  /* 0x0000001f02047819 */ /* 0x000fe200000006ff */
[----:B------:R-:W0:Y:S02]  /*f450*/  @!P3 LDC R5, c[0x0][0x500] ;  /* 0x00014000ff05bb82 */ /* 0x000e240000000800 */
[----:B------:R-:W-:-:S04]  /*f460*/  IMAD R13, R3, 0x8, R12 ;  /* 0x00000008030d7824 */ /* 0x000fc800078e020c */
[----:B------:R-:W1:Y:S02]  /*f470*/  SYNCS.PHASECHK.TRANS64.TRYWAIT P1, [R13+URZ+0x28], R4 ;  /* 0x000028040d0075a7 */ /* 0x000e64000802017f */
[----:B-1----:R-:W-:Y:S05]  /*f480*/  @!P1 BRA `(.L_x_306) ;  /* 0x0000001000189947 */ /* 0x002fea0003800000 */
.L_x_329:
[----:B------:R-:W-:Y:S01]  /*f490*/  UPRMT UR5, UR27, 0x9910, URZ ;  /* 0x000099101b057896 */ /* 0x000fe2000800003f */
[----:B0-----:R0:W-:Y:S03]  /*f4a0*/  @!P3 SYNCS.ARRIVE.TRANS64 RZ, [R13+URZ], R5 ;  /* 0x000000050dffb9a7 */ /* 0x0011e6000800003f */
[----:B------:R-:W-:-:S06]  /*f4b0*/  UISETP.NE.AND UP0, UPT, UR5, 0x2, UPT ;  /* 0x000000020500788c */ /* 0x000fcc000bf05270 */
[----:B------:R-:W-:-:S13]  /*f4c0*/  PLOP3.LUT P1, PT, PT, PT, UP0, 0x80, 0x0 ;  /* 0x000000000000781c */ /* 0x000fda0003f2f008 */
[----:B0-----:R-:W-:Y:S05]  /*f4d0*/  @P1 BRA `(.L_x_307) ;  /* 0x0000000000041947 */ /* 0x001fea0003800000 */
[----:B------:R-:W-:Y:S01]  /*f4e0*/  BPT.TRAP 0x1 ;  /* 0x000000040000795c */ /* 0x000fe20000300000 */
.L_x_307:
[----:B------:R-:W-:Y:S05]  /*f4f0*/  @P0 BRA `(.L_x_308) ;  /* 0x0000000000040947 */ /* 0x000fea0003800000 */
[----:B------:R-:W-:Y:S01]  /*f500*/  BPT.TRAP 0x1 ;  /* 0x000000040000795c */ /* 0x000fe20000300000 */
.L_x_308:
[----:B------:R-:W2:Y:S01]  /*f510*/  LDL R16, [R1+0x7c] ;  /* 0x00007c0001107983 */ /* 0x000ea20000100800 */
[C---:B-1----:R-:W-:Y:S01]  /*f520*/  IMAD R4, R3.reuse, 0x1000, R12 ;  /* 0x0000100003047824 */ /* 0x042fe200078e020c */
[----:B------:R-:W-:Y:S01]  /*f530*/  R2UR UR18, R12 ;  /* 0x000000000c1272ca */ /* 0x000fe200000e0000 */
[----:B------:R-:W-:Y:S01]  /*f540*/  IMAD R5, R3, 0x4000, R8 ;  /* 0x0000400003057824 */ /* 0x000fe200078e0208 */
[----:B------:R-:W-:Y:S01]  /*f550*/  R2UR UR9, R13 ;  /* 0x000000000d0972ca */ /* 0x000fe200000e0000 */
[----:B------:R-:W-:Y:S01]  /*f560*/  VIADD R15, R15, 0xffffffff ;  /* 0xffffffff0f0f7836 */ /* 0x000fe20000000000 */
[----:B------:R-:W-:Y:S01]  /*f570*/  R2UR UR5, R4 ;  /* 0x00000000040572ca */ /* 0x000fe200000e0000 */
[----:B------:R-:W-:Y:S01]  /*f580*/  UIADD3 UR6, UP0, UR24, 0xf0, URZ ;  /* 0x000000f018067890 */ /* 0x000fe2000ff1e03f */
[----:B------:R-:W-:Y:S01]  /*f590*/  R2UR UR8, R5 ;  /* 0x00000000050872ca */ /* 0x000fe200000e0000 */
[----:B------:R-:W-:Y:S01]  /*f5a0*/  UIADD3 UR28, UP1, UR24, 0x1f0, URZ ;  /* 0x000001f0181c7890 */ /* 0x000fe2000ff3e03f */
[----:B------:R-:W-:Y:S01]  /*f5b0*/  R2UR UR11, R7 ;  /* 0x00000000070b72ca */ /* 0x000fe200000e0000 */
[----:B------:R-:W-:Y:S01]  /*f5c0*/  UIADD3.X UR7, URZ, UR25, URZ, UP0, !UPT ;  /* 0x000000193f077290 */ /* 0x000fe200087fe43f */
[----:B------:R-:W-:Y:S01]  /*f5d0*/  R2UR UR10, R14 ;  /* 0x000000000e0a72ca */ /* 0x000fe200000e0000 */
[----:B------:R-:W-:Y:S01]  /*f5e0*/  VIADD R3, R3, 0x1 ;  /* 0x0000000103037836 */ /* 0x000fe20000000000 */
[----:B------:R-:W-:Y:S01]  /*f5f0*/  R2UR UR23, R6 ;  /* 0x00000000061772ca */ /* 0x000fe200000e0000 */
[----:B------:R-:W-:Y:S01]  /*f600*/  UIADD3.X UR29, URZ, UR25, URZ, UP1, !UPT ;  /* 0x000000193f1d7290 */ /* 0x000fe20008ffe43f */
[----:B------:R-:W-:Y:S01]  /*f610*/  ISETP.GT.AND P4, PT, R15, 0x1, PT ;  /* 0x000000010f00780c */ /* 0x000fe20003f84270 */
[----:B------:R-:W-:Y:S01]  /*f620*/  UMOV UR16, 0x0 ;  /* 0x0000000000107882 */ /* 0x000fe20000000000 */
[----:B------:R-:W-:Y:S01]  /*f630*/  UMOV UR17, 0x10000000 ;  /* 0x1000000000117882 */ /* 0x000fe20000000000 */
[----:B------:R-:W-:Y:S01]  /*f640*/  UIADD3 UR5, UR5, 0x180, URZ ;  /* 0x0000018005057890 */ /* 0x000fe2000fffe03f */
[----:B------:R-:W-:Y:S01]  /*f650*/  ISETP.NE.AND P1, PT, R3, 0x5, PT ;  /* 0x000000050300780c */ /* 0x000fe20003f25270 */
[----:B------:R-:W-:Y:S01]  /*f660*/  UIADD3 UR18, UR18, 0x5180, UR8 ;  /* 0x0000518012127890 */ /* 0x000fe2000fffe008 */
[----:B------:R-:W-:Y:S01]  /*f670*/  VIADD R14, R14, 0x40 ;  /* 0x000000400e0e7836 */ /* 0x000fe20000000000 */
[----:B------:R-:W-:Y:S01]  /*f680*/  UMOV UR30, 0x30000 ;  /* 0x00030000001e7882 */ /* 0x000fe20000000000 */
[----:B------:R-:W-:-:S02]  /*f690*/  SEL R5, RZ, 0x1, P1 ;  /* 0x00000001ff057807 */ /* 0x000fc40000800000 */
[----:B------:R-:W-:Y:S01]  /*f6a0*/  UMOV UR8, UR5 ;  /* 0x0000000500087c82 */ /* 0x000fe20008000000 */
[----:B------:R-:W-:Y:S02]  /*f6b0*/  SEL R3, R3, RZ, P1 ;  /* 0x000000ff03037207 */ /* 0x000fe40000800000 */
[----:B------:R-:W-:Y:S02]  /*f6c0*/  LOP3.LUT R2, R2, R5, RZ, 0x3c, !PT ;  /* 0x0000000502027212 */ /* 0x000fe400078e3cff */
[----:B--2---:R-:W-:-:S13]  /*f6d0*/  R2UR UR12, R16 ;  /* 0x00000000100c72ca */ /* 0x004fda00000e0000 */
[----:B------:R0:W-:Y:S02]  /*f6e0*/  UTMALDG.3D [UR8], [UR6], desc[UR16] ;  /* 0x00001008060075b4 */ /* 0x0001e40008011000 */
[----:B0-----:R-:W-:Y:S01]  /*f6f0*/  UMOV UR11, UR23 ;  /* 0x00000017000b7c82 */ /* 0x001fe20008000000 */
[----:B------:R-:W-:Y:S02]  /*f700*/  UMOV UR8, UR18 ;  /* 0x0000001200087c82 */ /* 0x000fe40008000000 */
[----:B------:R0:W-:Y:S02]  /*f710*/  UTMALDG.3D.MULTICAST [UR8], [UR28], UR30, desc[UR16] ;  /* 0x000010081c0073b4 */ /* 0x0001e4000801181e */
[----:B0-----:R-:W-:Y:S05]  /*f720*/  @P4 BRA `(.L_x_309) ;  /* 0xfffffffc00384947 */ /* 0x001fea000383ffff */
.L_x_305:
[----:B------:R-:W-:Y:S05]  /*f730*/  BSYNC B1 ;  /* 0x0000000000017941 */ /* 0x000fea0003800000 */
.L_x_304:
[----:B------:R-:W2:Y:S01]  /*f740*/  LDL.LU R17, [R1+0x84] ;  /* 0x0000840001117983 */ /* 0x000ea20000300800 */
[----:B------:R-:W-:Y:S01]  /*f750*/  LOP3.LUT P5, RZ, R11, 0xff, RZ, 0xc0, !PT ;  /* 0x000000ff0bff7812 */ /* 0x000fe200078ac0ff */
[----:B------:R-:W-:Y:S01]  /*f760*/  VIADD R10, R10, UR14 ;  /* 0x0000000e0a0a7c36 */ /* 0x000fe20008000000 */
[----:B------:R-:W-:Y:S01]  /*f770*/  UISETP.GE.U32.AND UP0, UPT, UR14, 0x5, UPT ;  /* 0x000000050e00788c */ /* 0x000fe2000bf06070 */
[----:B------:R-:W3:Y:S01]  /*f780*/  LDL.LU R16, [R1+0x88] ;  /* 0x0000880001107983 */ /* 0x000ee20000300800 */
[----:B------:R-:W-:Y:S01]  /*f790*/  IMAD.U32 R5, RZ, RZ, UR14 ;  /* 0x0000000eff057e24 */ /* 0x000fe2000f8e00ff */
[----:B------:R-:W-:Y:S01]  /*f7a0*/  ULDC.64 UR6, c[0x0][0x650] ;  /* 0x0001940000067ab9 */ /* 0x000fe20000000a00 */
[----:B------:R-:W-:Y:S01]  /*f7b0*/  ISETP.GT.U32.AND P1, PT, R10, 0x4, PT ;  /* 0x000000040a00780c */ /* 0x000fe20003f24070 */
[----:B------:R-:W-:Y:S01]  /*f7c0*/  BSSY B1, `(.L_x_310) ;  /* 0x0000073000017945 */ /* 0x000fe20003800000 */
[----:B------:R-:W-:Y:S02]  /*f7d0*/  PLOP3.LUT P4, PT, PT, PT, UP0, 0x80, 0x0 ;  /* 0x000000000000781c */ /* 0x000fe40003f8f008 */
[----:B------:R-:W-:-:S02]  /*f7e0*/  ISETP.LT.U32.AND P1, PT, R5, 0x5, P1 ;  /* 0x000000050500780c */ /* 0x000fc40000f21070 */
[----:B------:R-:W-:Y:S01]  /*f7f0*/  PRMT R11, RZ, 0x7610, R11 ;  /* 0x00007610ff0b7816 */ /* 0x000fe2000000000b */
[----:B------:R-:W0:Y:S01]  /*f800*/  @P5 S2R R3, SR_CgaCtaId ;  /* 0x0000000000035919 */ /* 0x000e220000008800 */
[----:B------:R-:W-:-:S04]  /*f810*/  @P5 MOV R2, 0x400 ;  /* 0x0000040000025802 */ /* 0x000fc80000000f00 */
[----:B0-----:R-:W-:Y:S01]  /*f820*/  @P5 LEA R4, R3, R2, 0x18 ;  /* 0x0000000203045211 */ /* 0x001fe200078ec0ff */
[----:B------:R-:W-:-:S03]  /*f830*/  IMAD.WIDE.U32 R2, R10, -0x33333333, RZ ;  /* 0xcccccccd0a027825 */ /* 0x000fc600078e00ff */
[----:B------:R0:W-:Y:S02]  /*f840*/  @P5 SYNCS.ARRIVE.TRANS64.A1T0 RZ, [R4+URZ+0x88], RZ ;  /* 0x000088ff04ff59a7 */ /* 0x0001e4000810003f */
[----:B------:R-:W-:Y:S02]  /*f850*/  SHF.R.U32.HI R5, RZ, 0x2, R3 ;  /* 0x00000002ff057819 */ /* 0x000fe40000011603 */
[----:B------:R-:W-:Y:S02]  /*f860*/  SEL R3, RZ, 0x1, !P1 ;  /* 0x00000001ff037807 */ /* 0x000fe40004800000 */
[----:B------:R-:W-:Y:S01]  /*f870*/  PRMT R2, RZ, 0x7610, R2 ;  /* 0x00007610ff027816 */ /* 0x000fe20000000002 */
[----:B------:R-:W-:Y:S01]  /*f880*/  IMAD R10, R5, -0x5, R10 ;  /* 0xfffffffb050a7824 */ /* 0x000fe200078e020a */
[----:B------:R-:W-:Y:S01]  /*f890*/  LOP3.LUT R0, R0, R3, RZ, 0x3c, !PT ;  /* 0x0000000300007212 */ /* 0x000fe200078e3cff */
[----:B0-----:R-:W-:Y:S02]  /*f8a0*/  IMAD.MOV.U32 R4, RZ, RZ, -0x1 ;  /* 0xffffffffff047424 */ /* 0x001fe400078e00ff */
[----:B------:R-:W-:Y:S01]  /*f8b0*/  IMAD.MOV.U32 R3, RZ, RZ, -0x1 ;  /* 0xffffffffff037424 */ /* 0x000fe200078e00ff */
[----:B------:R-:W-:Y:S01]  /*f8c0*/  @P4 LOP3.LUT R0, R0, 0x1, R5, 0x78, !PT ;  /* 0x0000000100004812 */ /* 0x000fe200078e7805 */
[----:B------:R-:W-:Y:S01]  /*f8d0*/  IMAD.MOV.U32 R5, RZ, RZ, -0x1 ;  /* 0xffffffffff057424 */ /* 0x000fe200078e00ff */
[----:B---3--:R-:W-:-:S04]  /*f8e0*/  IADD3 R16, P5, R16, UR20, RZ ;  /* 0x0000001410107c10 */ /* 0x008fc8000ffbe0ff */
[----:B--2---:R-:W-:Y:S01]  /*f8f0*/  IADD3.X R17, R17, UR15, RZ, P5, !PT ;  /* 0x0000000f11117c10 */ /* 0x004fe2000affe4ff */
[----:B------:R0:W-:Y:S01]  /*f900*/  STL [R1+0x88], R16 ;  /* 0x0000881001007387 */ /* 0x0001e20000100800 */
[----:B------:R-:W-:-:S03]  /*f910*/  ISETP.GE.U32.AND P1, PT, R16, UR6, PT ;  /* 0x0000000610007c0c */ /* 0x000fc6000bf26070 */
[----:B------:R0:W-:Y:S01]  /*f920*/  STL [R1+0x84], R17 ;  /* 0x0000841101007387 */ /* 0x0001e20000100800 */
[----:B------:R-:W-:-:S03]  /*f930*/  ISETP.GE.U32.AND.EX P1, PT, R17, UR7, PT, P1 ;  /* 0x0000000711007c0c */ /* 0x000fc6000bf26110 */
[----:B------:R0:W-:Y:S04]  /*f940*/  STL [R1+0x8c], R5 ;  /* 0x00008c0501007387 */ /* 0x0001e80000100800 */
[----:B------:R0:W-:Y:S04]  /*f950*/  STL [R1+0x90], R4 ;  /* 0x0000900401007387 */ /* 0x0001e80000100800 */
[----:B------:R0:W-:Y:S02]  /*f960*/  STL [R1+0x7c], R3 ;  /* 0x00007c0301007387 */ /* 0x0001e40000100800 */
[----:B------:R-:W-:Y:S05]  /*f970*/  @P1 BRA `(.L_x_311) ;  /* 0x00000004005c1947 */ /* 0x000fea0003800000 */
[----:B------:R-:W-:Y:S01]  /*f980*/  ULDC.64 UR6, c[0x0][0x628] ;  /* 0x00018a0000067ab9 */ /* 0x000fe20000000a00 */
[----:B------:R-:W1:Y:S01]  /*f990*/  S2R R13, SR_CTAID.X ;  /* 0x00000000000d7919 */ /* 0x000e620000002500 */
[----:B------:R-:W-:Y:S01]  /*f9a0*/  ISETP.NE.U32.AND P1, PT, RZ, UR6, PT ;  /* 0x00000006ff007c0c */ /* 0x000fe2000bf25070 */
[----:B------:R-:W-:Y:S01]  /*f9b0*/  ULDC UR8, c[0x0][0x630] ;  /* 0x00018c0000087ab9 */ /* 0x000fe20000000800 */
[----:B------:R-:W-:Y:S01]  /*f9c0*/  IMAD.MOV.U32 R2, RZ, RZ, R16 ;  /* 0x000000ffff027224 */ /* 0x000fe200078e0010 */
[----:B------:R-:W2:Y:S01]  /*f9d0*/  S2R R12, SR_CTAID.Y ;  /* 0x00000000000c7919 */ /* 0x000ea20000002600 */
[----:B------:R-:W-:Y:S01]  /*f9e0*/  ISETP.NE.AND.EX P1, PT, RZ, UR7, PT, P1 ;  /* 0x00000007ff007c0c */ /* 0x000fe2000bf25310 */
[----:B0-----:R-:W-:-:S12]  /*f9f0*/  IMAD.MOV.U32 R3, RZ, RZ, R17 ;  /* 0x000000ffff037224 */ /* 0x001fd800078e0011 */
[----:B------:R-:W-:Y:S05]  /*fa00*/  @!P1 BRA `(.L_x_312) ;  /* 0x0000000000289947 */ /* 0x000fea0003800000 */
[----:B------:R-:W-:Y:S02]  /*fa10*/  ULDC UR5, c[0x0][0x634] ;  /* 0x00018d0000057ab9 */ /* 0x000fe40000000800 */
[----:B------:R-:W-:-:S05]  /*fa20*/  IADD3 R7, P1, R16, UR5, RZ ;  /* 0x0000000510077c10 */ /* 0x000fca000ff3e0ff */
[----:B------:R-:W-:-:S04]  /*fa30*/  IMAD.X R15, RZ, RZ, R17, P1 ;  /* 0x000000ffff0f7224 */ /* 0x000fc800008e0611 */
[----:B------:R-:W-:-:S04]  /*fa40*/  IMAD.WIDE.U32 R4, R15, UR6, RZ ;  /* 0x000000060f047c25 */ /* 0x000fc8000f8e00ff */
[----:B------:R-:W-:-:S04]  /*fa50*/  IMAD.WIDE.U32 R4, P1, R7, UR7, R4 ;  /* 0x0000000707047c25 */ /* 0x000fc8000f820004 */
[----:B------:R-:W-:-:S04]  /*fa60*/  IMAD.WIDE.U32 R6, R7, UR6, RZ ;  /* 0x0000000607067c25 */ /* 0x000fc8000f8e00ff */
[----:B------:R-:W-:Y:S01]  /*fa70*/  IMAD.X R3, RZ, RZ, RZ, P1 ;  /* 0x000000ffff037224 */ /* 0x000fe200008e06ff */
[----:B------:R-:W-:Y:S01]  /*fa80*/  IADD3 RZ, P1, R7, R4, RZ ;  /* 0x0000000407ff7210 */ /* 0x000fe20007f3e0ff */
[----:B------:R-:W-:-:S04]  /*fa90*/  IMAD.MOV.U32 R2, RZ, RZ, R5 ;  /* 0x000000ffff027224 */ /* 0x000fc800078e0005 */
[----:B------:R-:W-:-:S08]  /*faa0*/  IMAD.WIDE.U32.X R2, R15, UR7, R2, P1 ;  /* 0x000000070f027c25 */ /* 0x000fd000088e0402 */
.L_x_312:
[--C-:B------:R-:W-:Y:S01]  /*fab0*/  SHF.R.U64 R6, R2, UR8, R3.reuse ;  /* 0x0000000802067c19 */ /* 0x100fe20008001203 */
[----:B------:R-:W-:Y:S01]  /*fac0*/  ULDC.64 UR6, c[0x0][0x620] ;  /* 0x0001880000067ab9 */ /* 0x000fe20000000a00 */
[----:B------:R-:W-:Y:S01]  /*fad0*/  SHF.R.U32.HI R2, RZ, UR8, R3 ;  /* 0x00000008ff027c19 */ /* 0x000fe20008011603 */
[----:B------:R-:W-:Y:S01]  /*fae0*/  IMAD.MOV.U32 R3, RZ, RZ, R17 ;  /* 0x000000ffff037224 */ /* 0x000fe200078e0011 */
[----:B------:R-:W-:Y:S01]  /*faf0*/  IADD3 R5, P1, RZ, -R6, RZ ;  /* 0x80000006ff057210 */ /* 0x000fe20007f3e0ff */
[----:B------:R-:W-:Y:S01]  /*fb00*/  ULDC UR5, c[0x0][0x150] ;  /* 0x0000540000057ab9 */ /* 0x000fe20000000800 */
[----:B-1----:R-:W-:Y:S01]  /*fb10*/  I2FP.F32.U32 R7, R13 ;  /* 0x0000000d00077245 */ /* 0x002fe20000201000 */
[----:B------:R-:W0:Y:S01]  /*fb20*/  LDC R18, c[0x0][0x144] ;  /* 0x00005100ff127b82 */ /* 0x000e220000000800 */
[----:B------:R-:W-:Y:S01]  /*fb30*/  ULDC.64 UR8, c[0x0][0x640] ;  /* 0x0001900000087ab9 */ /* 0x000fe20000000a00 */
[----:B------:R-:W-:Y:S01]  /*fb40*/  IMAD.X R2, RZ, RZ, ~R2, P1 ;  /* 0x000000ffff027224 */ /* 0x000fe200008e0e02 */
[----:B------:R-:W-:-:S03]  /*fb50*/  ISETP.NE.U32.AND P1, PT, RZ, UR8, PT ;  /* 0x00000008ff007c0c */ /* 0x000fc6000bf25070 */
[----:B------:R-:W-:Y:S01]  /*fb60*/  IMAD R4, R2, UR6, RZ ;  /* 0x0000000602047c24 */ /* 0x000fe2000f8e02ff */
[----:B------:R-:W-:Y:S01]  /*fb70*/  ISETP.NE.AND.EX P1, PT, RZ, UR9, PT, P1 ;  /* 0x00000009ff007c0c */ /* 0x000fe2000bf25310 */
[----:B------:R-:W-:Y:S01]  /*fb80*/  IMAD.MOV.U32 R2, RZ, RZ, R16 ;  /* 0x000000ffff027224 */ /* 0x000fe200078e0010 */
[----:B------:R-:W1:Y:S03]  /*fb90*/  LDC R15, c[0x0][0x148] ;  /* 0x00005200ff0f7b82 */ /* 0x000e660000000800 */
[----:B------:R-:W-:Y:S01]  /*fba0*/  IMAD.WIDE.U32 R2, R5, UR6, R2 ;  /* 0x0000000605027c25 */ /* 0x000fe2000f8e0002 */
[----:B------:R-:W-:-:S03]  /*fbb0*/  ULDC UR6, c[0x0][0x154] ;  /* 0x0000550000067ab9 */ /* 0x000fc60000000800 */
[----:B------:R-:W-:Y:S02]  /*fbc0*/  IMAD R5, R5, UR7, R4 ;  /* 0x0000000705057c24 */ /* 0x000fe4000f8e0204 */
[----:B------:R-:W-:Y:S01]  /*fbd0*/  FMUL R4, R7, UR5 ;  /* 0x0000000507047c20 */ /* 0x000fe20008400000 */
[----:B------:R-:W-:Y:S01]  /*fbe0*/  ULDC UR5, c[0x0][0x618] ;  /* 0x0001860000057ab9 */ /* 0x000fe20000000800 */
[----:B------:R-:W-:Y:S01]  /*fbf0*/  ULDC UR7, c[0x0][0x608] ;  /* 0x0001820000077ab9 */ /* 0x000fe20000000800 */
[----:B------:R-:W-:-:S03]  /*fc00*/  IMAD.IADD R3, R3, 0x1, R5 ;  /* 0x0000000103037824 */ /* 0x000fc600078e0205 */
[----:B------:R-:W3:Y:S02]  /*fc10*/  F2I.U32.TRUNC.NTZ R4, R4 ;  /* 0x0000000400047305 */ /* 0x000ee4000020f000 */
[----:B------:R-:W-:Y:S02]  /*fc20*/  SHF.R.U64 R7, R2, UR5, R3 ;  /* 0x0000000502077c19 */ /* 0x000fe40008001203 */
[----:B--2---:R-:W-:-:S05]  /*fc30*/  I2FP.F32.U32 R2, R12 ;  /* 0x0000000c00027245 */ /* 0x004fca0000201000 */
[----:B------:R-:W-:Y:S01]  /*fc40*/  FMUL R5, R2, UR6 ;  /* 0x0000000602057c20 */ /* 0x000fe20008400000 */
[----:B------:R-:W-:Y:S01]  /*fc50*/  SHF.R.U32.HI R2, RZ, UR5, R3 ;  /* 0x00000005ff027c19 */ /* 0x000fe20008011603 */
[----:B------:R-:W-:Y:S02]  /*fc60*/  ULDC UR5, c[0x0][0x658] ;  /* 0x0001960000057ab9 */ /* 0x000fe40000000800 */
[----:B------:R2:W4:Y:S01]  /*fc70*/  F2I.U32.TRUNC.NTZ R17, R5 ;  /* 0x0000000500117305 */ /* 0x000522000020f000 */
[--C-:B------:R-:W-:Y:S02]  /*fc80*/  SHF.R.U64 R16, R7, UR7, R2.reuse ;  /* 0x0000000707107c19 */ /* 0x100fe40008001202 */
[----:B------:R-:W-:Y:S01]  /*fc90*/  SHF.R.U32.HI R3, RZ, UR7, R2 ;  /* 0x00000007ff037c19 */ /* 0x000fe20008011602 */
[----:B---3--:R-:W-:-:S03]  /*fca0*/  IMAD.MOV R2, RZ, RZ, -R4 ;  /* 0x000000ffff027224 */ /* 0x008fc600078e0a04 */
[----:B------:R-:W-:Y:S01]  /*fcb0*/  SHF.R.U64 R14, R16, UR5, R3 ;  /* 0x00000005100e7c19 */ /* 0x000fe20008001203 */
[----:B0-----:R-:W-:Y:S01]  /*fcc0*/  IMAD R18, R18, R2, R13 ;  /* 0x0000000212127224 */ /* 0x001fe200078e020d */
[----:B------:R-:W-:-:S03]  /*fcd0*/  SHF.R.U32.HI R4, RZ, UR5, R3 ;  /* 0x00000005ff047c19 */ /* 0x000fc60008011603 */
[----:B------:R-:W-:Y:S02]  /*fce0*/  IMAD.MOV.U32 R2, RZ, RZ, R14 ;  /* 0x000000ffff027224 */ /* 0x000fe400078e000e */
[----:B------:R-:W-:Y:S01]  /*fcf0*/  IMAD.MOV.U32 R3, RZ, RZ, R4 ;  /* 0x000000ffff037224 */ /* 0x000fe200078e0004 */
[----:B--2-4-:R-:W-:Y:S06]  /*fd00*/  @!P1 BRA `(.L_x_313) ;  /* 0x0000000000289947 */ /* 0x014fec0003800000 */
[----:B------:R-:W-:Y:S02]  /*fd10*/  ULDC UR5, c[0x0][0x64c] ;  /* 0x0001930000057ab9 */ /* 0x000fe40000000800 */
[----:B------:R-:W-:-:S05]  /*fd20*/  IADD3 R3, P1, R14, UR5, RZ ;  /* 0x000000050e037c10 */ /* 0x000fca000ff3e0ff */
[----:B------:R-:W-:-:S04]  /*fd30*/  IMAD.X R13, RZ, RZ, R4, P1 ;  /* 0x000000ffff0d7224 */ /* 0x000fc800008e0604 */
[----:B------:R-:W-:-:S04]  /*fd40*/  IMAD.WIDE.U32 R4, R13, UR8, RZ ;  /* 0x000000080d047c25 */ /* 0x000fc8000f8e00ff */
[----:B------:R-:W-:-:S04]  /*fd50*/  IMAD.WIDE.U32 R4, P1, R3, UR9, R4 ;  /* 0x0000000903047c25 */ /* 0x000fc8000f820004 */
[----:B------:R-:W-:-:S04]  /*fd60*/  IMAD.WIDE.U32 R2, R3, UR8, RZ ;  /* 0x0000000803027c25 */ /* 0x000fc8000f8e00ff */
[----:B------:R-:W-:Y:S01]  /*fd70*/  IMAD.MOV.U32 R2, RZ, RZ, R5 ;  /* 0x000000ffff027224 */ /* 0x000fe200078e0005 */
[----:B------:R-:W-:Y:S01]  /*fd80*/  IADD3 RZ, P4, R3, R4, RZ ;  /* 0x0000000403ff7210 */ /* 0x000fe20007f9e0ff */
[----:B------:R-:W-:-:S04]  /*fd90*/  IMAD.X R3, RZ, RZ, RZ, P1 ;  /* 0x000000ffff037224 */ /* 0x000fc800008e06ff */
[----:B------:R-:W-:-:S08]  /*fda0*/  IMAD.WIDE.U32.X R2, R13, UR9, R2, P4 ;  /* 0x000000090d027c25 */ /* 0x000fd0000a0e0402 */
.L_x_313:
[----:B------:R-:W-:Y:S01]  /*fdb0*/  ULDC UR5, c[0x0][0x648] ;  /* 0x0001920000057ab9 */ /* 0x000fe20000000800 */
[----:B------:R-:W-:Y:S01]  /*fdc0*/  LOP3.LUT R16, R16, UR19, RZ, 0xc0, !PT ;  /* 0x0000001310107c12 */ /* 0x000fe2000f8ec0ff */
[----:B------:R-:W-:Y:S01]  /*fdd0*/  IMAD.MOV R17, RZ, RZ, -R17 ;  /* 0x000000ffff117224 */ /* 0x000fe200078e0a11 */
[----:B------:R-:W-:Y:S01]  /*fde0*/  SHF.R.U64 R3, R2, UR5, R3 ;  /* 0x0000000502037c19 */ /* 0x000fe20008001203 */
[----:B------:R-:W-:Y:S01]  /*fdf0*/  ULDC UR5, c[0x0][0x638] ;  /* 0x00018e0000057ab9 */ /* 0x000fe20000000800 */
[----:B------:R-:W-:Y:S01]  /*fe00*/  LOP3.LUT R7, R7, UR4, RZ, 0xc0, !PT ;  /* 0x0000000407077c12 */ /* 0x000fe2000f8ec0ff */
[----:B-1----:R-:W-:Y:S01]  /*fe10*/  @P2 IMAD R18, R15, R17, R12 ;  /* 0x000000110f122224 */ /* 0x002fe200078e020c */
[----:B------:R-:W-:Y:S01]  /*fe20*/  ULDC UR6, c[0x0][0x610] ;  /* 0x0001840000067ab9 */ /* 0x000fe20000000800 */
[----:B------:R-:W-:Y:S02]  /*fe30*/  IMAD.MOV R5, RZ, RZ, -R3 ;  /* 0x000000ffff057224 */ /* 0x000fe400078e0a03 */
[----:B------:R-:W-:-:S02]  /*fe40*/  IMAD R3, R3, UR22, R16 ;  /* 0x0000001603037c24 */ /* 0x000fc4000f8e0210 */
[----:B------:R-:W-:Y:S01]  /*fe50*/  IMAD R14, R5, UR5, R14 ;  /* 0x00000005050e7c24 */ /* 0x000fe2000f8e020e */
[----:B------:R-:W-:Y:S01]  /*fe60*/  ULDC UR5, c[0x0][0x600] ;  /* 0x0001800000057ab9 */ /* 0x000fe20000000800 */
[----:B------:R-:W-:Y:S02]  /*fe70*/  IMAD R3, R3, UR6, R18 ;  /* 0x0000000603037c24 */ /* 0x000fe4000f8e0212 */
[----:B------:R-:W-:Y:S02]  /*fe80*/  IMAD R14, R14, UR5, R7 ;  /* 0x000000050e0e7c24 */ /* 0x000fe4000f8e0207 */
[----:B------:R-:W-:-:S03]  /*fe90*/  IMAD.MOV.U32 R2, RZ, RZ, 0x1 ;  /* 0x00000001ff027424 */ /* 0x000fc600078e00ff */
[----:B------:R-:W-:Y:S02]  /*fea0*/  SEL R4, R14, R3, !P2 ;  /* 0x000000030e047207 */ /* 0x000fe40005000000 */
[----:B------:R-:W-:-:S03]  /*feb0*/  SEL R3, R3, R14, !P2 ;  /* 0x0000000e03037207 */ /* 0x000fc60005000000 */
[----:B------:R1:W-:Y:S04]  /*fec0*/  STL [R1+0x90], R4 ;  /* 0x0000900401007387 */ /* 0x0003e80000100800 */
[----:B------:R1:W-:Y:S04]  /*fed0*/  STL [R1+0x7c], R6 ;  /* 0x00007c0601007387 */ /* 0x0003e80000100800 */
[----:B------:R1:W-:Y:S02]  /*fee0*/  STL [R1+0x8c], R3 ;  /* 0x00008c0301007387 */ /* 0x0003e40000100800 */
.L_x_311:
[----:B------:R-:W-:Y:S05]  /*fef0*/  BSYNC B1 ;  /* 0x0000000000017941 */ /* 0x000fea0003800000 */
.L_x_310:
[----:B------:R-:W-:-:S13]  /*ff00*/  LOP3.LUT P1, RZ, R2, 0xff, RZ, 0xc0, !PT ;  /* 0x000000ff02ff7812 */ /* 0x000fda000782c0ff */
[----:B------:R-:W-:Y:S05]  /*ff10*/  @P1 BRA `(.L_x_314) ;  /* 0xfffffff400001947 */ /* 0x000fea000383ffff */
[----:B------:R-:W-:Y:S05]  /*ff20*/  BSYNC B0 ;  /* 0x0000000000007941 */ /* 0x000fea0003800000 */
.L_x_302:
[----:B------:R-:W-:-:S03]  /*ff30*/  UMOV UR5, 0xffffffff ;  /* 0xffffffff00057882 */ /* 0x000fc60000000000 */
[----:B------:R-:W-:Y:S05]  /*ff40*/  BRA.DIV UR5, `(.L_x_315) ;  /* 0x00000006057c7947 */ /* 0x000fea000b800000 */
[----:B------:R-:W-:-:S13]  /*ff50*/  ELECT P0, URZ, PT ;  /* 0x00000000003f782f */ /* 0x000fda0003800000 */
.L_x_332:
[----:B------:R-:W-:Y:S04]  /*ff60*/  BSSY B0, `(.L_x_316) ;  /* 0x0000035000007945 */ /* 0x000fe80003800000 */
[----:B------:R-:W-:Y:S05]  /*ff70*/  @!P0 BRA `(.L_x_317) ;  /* 0x0000000000cc8947 */ /* 0x000fea0003800000 */
[----:B------:R-:W-:-:S04]  /*ff80*/  ULOP3.LUT UR5, UR13, 0x2, URZ, 0xfc, !UPT ;  /* 0x000000020d057892 */ /* 0x000fc8000f8efc3f */
[----:B------:R-:W-:-:S06]  /*ff90*/  UISETP.NE.AND UP0, UPT, UR5, 0x3, UPT ;  /* 0x000000030500788c */ /* 0x000fcc000bf05270 */
[----:B------:R-:W-:-:S13]  /*ffa0*/  PLOP3.LUT P0, PT, PT, PT, UP0, 0x80, 0x0 ;  /* 0x000000000000781c */ /* 0x000fda0003f0f008 */
[----:B------:R-:W-:Y:S05]  /*ffb0*/  @!P0 BRA `(.L_x_318) ;  /* 0x0000000000048947 */ /* 0x000fea0003800000 */
[----:B------:R-:W-:Y:S01]  /*ffc0*/  BPT.TRAP 0x1 ;  /* 0x000000040000795c */ /* 0x000fe20000300000 */
.L_x_318:
[----:B01----:R-:W0:Y:S01]  /*ffd0*/  S2R R3, SR_CgaCtaId ;  /* 0x0000000000037919 */ /* 0x003e220000008800 */
[----:B------:R-:W-:-:S04]  /*ffe0*/  MOV R2, 0x400 ;  /* 0x0000040000027802 */ /* 0x000fc80000000f00 */
[----:B0-----:R-:W-:Y:S02]  /*fff0*/  LEA R3, R3, R2, 0x18 ;  /* 0x0000000203037211 */ /* 0x001fe400078ec0ff */
[----:B------:R-:W-:-:S03]  /*10000*/  SHF.L.U32 R2, R0, 0x1f, RZ ;  /* 0x0000001f00027819 */ /* 0x000fc600000006ff */
[----:B------:R-:W-:-:S04]  /*10010*/  VIADD R3, R3, 0x28 ;  /* 0x0000002803037836 */ /* 0x000fc80000000000 */
[C---:B------:R-:W-:Y:S02]  /*10020*/  IMAD R7, R10.reuse, 0x8, R3 ;  /* 0x000000080a077824 */ /* 0x040fe400078e0203 */
[----:B------:R-:W-:Y:S02]  /*10030*/  VIADD R10, R10, 0x1 ;  /* 0x000000010a0a7836 */ /* 0x000fe40000000000 */
[----:B------:R-:W0:Y:S03]  /*10040*/  SYNCS.PHASECHK.TRANS64.TRYWAIT P0, [R7+URZ], R2 ;  /* 0x00000002070075a7 */ /* 0x000e26000800017f */
[----:B------:R-:W-:-:S04]  /*10050*/  ISETP.NE.AND P1, PT, R10, 0x5, PT ;  /* 0x000000050a00780c */ /* 0x000fc80003f25270 */
[----:B------:R-:W-:Y:S02]  /*10060*/  SEL R5, RZ, 0x1, P1 ;  /* 0x00000001ff057807 */ /* 0x000fe40000800000 */
[----:B------:R-:W-:Y:S02]  /*10070*/  SEL R10, R10, RZ, P1 ;  /* 0x000000ff0a0a7207 */ /* 0x000fe40000800000 */
[----:B------:R-:W-:-:S03]  /*10080*/  LOP3.LUT R5, R0, R5, RZ, 0x3c, !PT ;  /* 0x0000000500057212 */ /* 0x000fc600078e3cff */
[----:B------:R-:W-:Y:S01]  /*10090*/  IMAD R9, R10, 0x8, R3 ;  /* 0x000000080a097824 */ /* 0x000fe200078e0203 */
[----:B------:R-:W-:Y:S01]  /*100a0*/  SHF.L.U32 R4, R5, 0x1f, RZ ;  /* 0x0000001f05047819 */ /* 0x000fe200000006ff */
[----:B0-----:R-:W-:Y:S06]  /*100b0*/  @!P0 BRA `(.L_x_319) ;  /* 0x0000000400448947 */ /* 0x001fec0003800000 */
.L_x_333:
[----:B------:R-:W1:Y:S01]  /*100c0*/  SYNCS.PHASECHK.TRANS64.TRYWAIT P0, [R9+URZ], R4 ;  /* 0x00000004090075a7 */ /* 0x000e62000800017f */
[----:B------:R-:W-:-:S05]  /*100d0*/  VIADD R0, R10, 0x1 ;  /* 0x000000010a007836 */ /* 0x000fca0000000000 */
[----:B------:R-:W-:-:S04]  /*100e0*/  ISETP.NE.AND P1, PT, R0, 0x5, PT ;  /* 0x000000050000780c */ /* 0x000fc80003f25270 */
[----:B0-----:R-:W-:Y:S02]  /*100f0*/  SEL R2, RZ, 0x1, P1 ;  /* 0x00000001ff027807 */ /* 0x001fe40000800000 */
[----:B------:R-:W-:Y:S02]  /*10100*/  SEL R0, R0, RZ, P1 ;  /* 0x000000ff00007207 */ /* 0x000fe40000800000 */
[----:B------:R-:W-:-:S03]  /*10110*/  LOP3.LUT R7, R5, R2, RZ, 0x3c, !PT ;  /* 0x0000000205077212 */ /* 0x000fc600078e3cff */
[----:B------:R-:W-:Y:S01]  /*10120*/  IMAD R6, R0, 0x8, R3 ;  /* 0x0000000800067824 */ /* 0x000fe200078e0203 */
[----:B------:R-:W-:Y:S01]  /*10130*/  SHF.L.U32 R5, R7, 0x1f, RZ ;  /* 0x0000001f07057819 */ /* 0x000fe200000006ff */
[----:B-1----:R-:W-:Y:S06]  /*10140*/  @!P0 BRA `(.L_x_320) ;  /* 0x0000000400348947 */ /* 0x002fec0003800000 */
.L_x_334:
[----:B------:R-:W1:Y:S01]  /*10150*/  SYNCS.PHASECHK.TRANS64.TRYWAIT P0, [R6+URZ], R5 ;  /* 0x00000005060075a7 */ /* 0x000e62000800017f */
[----:B------:R-:W-:-:S05]  /*10160*/  VIADD R0, R0, 0x1 ;  /* 0x0000000100007836 */ /* 0x000fca0000000000 */
[----:B------:R-:W-:-:S04]  /*10170*/  ISETP.NE.AND P1, PT, R0, 0x5, PT ;  /* 0x000000050000780c */ /* 0x000fc80003f25270 */
[----:B------:R-:W-:Y:S02]  /*10180*/  SEL R2, RZ, 0x1, P1 ;  /* 0x00000001ff027807 */ /* 0x000fe40000800000 */
[----:B------:R-:W-:Y:S02]  /*10190*/  SEL R0, R0, RZ, P1 ;  /* 0x000000ff00007207 */ /* 0x000fe40000800000 */
[----:B------:R-:W-:-:S03]  /*101a0*/  LOP3.LUT R7, R7, R2, RZ, 0x3c, !PT ;  /* 0x0000000207077212 */ /* 0x000fc600078e3cff */
[----:B0-----:R-:W-:Y:S01]  /*101b0*/  IMAD R9, R0, 0x8, R3 ;  /* 0x0000000800097824 */ /* 0x001fe200078e0203 */
[----:B------:R-:W-:Y:S01]  /*101c0*/  SHF.L.U32 R4, R7, 0x1f, RZ ;  /* 0x0000001f07047819 */ /* 0x000fe200000006ff */
[----:B-1----:R-:W-:Y:S06]  /*101d0*/  @!P0 BRA `(.L_x_321) ;  /* 0x0000000400248947 */ /* 0x002fec0003800000 */
.L_x_335:
[----:B------:R-:W1:Y:S01]  /*101e0*/  SYNCS.PHASECHK.TRANS64.TRYWAIT P0, [R9+URZ], R4 ;  /* 0x00000004090075a7 */ /* 0x000e62000800017f */
[----:B------:R-:W-:-:S05]  /*101f0*/  VIADD R0, R0, 0x1 ;  /* 0x0000000100007836 */ /* 0x000fca0000000000 */
[----:B------:R-:W-:-:S04]  /*10200*/  ISETP.NE.AND P1, PT, R0, 0x5, PT ;  /* 0x000000050000780c */ /* 0x000fc80003f25270 */
[----:B------:R-:W-:Y:S02]  /*10210*/  SEL R2, RZ, 0x1, P1 ;  /* 0x00000001ff027807 */ /* 0x000fe40000800000 */
[----:B------:R-:W-:Y:S02]  /*10220*/  SEL R0, R0, RZ, P1 ;  /* 0x000000ff00007207 */ /* 0x000fe40000800000 */
[----:B------:R-:W-:Y:S01]  /*10230*/  LOP3.LUT R2, R7, R2, RZ, 0x3c, !PT ;  /* 0x0000000207027212 */ /* 0x000fe200078e3cff */
[----:B-1----:R-:W-:Y:S06]  /*10240*/  @!P0 BRA `(.L_x_322) ;  /* 0x00000004001c8947 */ /* 0x002fec0003800000 */
.L_x_336:
[----:B------:R-:W-:Y:S01]  /*10250*/  IMAD R3, R0, 0x8, R3 ;  /* 0x0000000800037824 */ /* 0x000fe200078e0203 */
[----:B------:R-:W-:-:S07]  /*10260*/  SHF.L.U32 R0, R2, 0x1f, RZ ;  /* 0x0000001f02007819 */ /* 0x000fce00000006ff */
.L_x_323:
[----:B--2---:R2:W3:Y:S02]  /*10270*/  SYNCS.PHASECHK.TRANS64.TRYWAIT P0, [R3+URZ], R0 ;  /* 0x00000000030075a7 */ /* 0x0044e4000800017f */
[----:B---3--:R-:W-:Y:S05]  /*10280*/  @!P0 NANOSLEEP.SYNCS 0x989680 ;  /* 0x009896800000895d */ /* 0x008fea0003900000 */
[----:B------:R-:W3:Y:S02]  /*10290*/  @!P0 SYNCS.PHASECHK.TRANS64 P0, [R3+URZ], R0 ;  /* 0x00000000030085a7 */ /* 0x000ee4000800007f */
[----:B---3--:R-:W-:Y:S05]  /*102a0*/  @!P0 BRA `(.L_x_323) ;  /* 0xfffffffc00f08947 */ /* 0x008fea000383ffff */
.L_x_317:
[----:B------:R-:W-:Y:S05]  /*102b0*/  BSYNC B0 ;  /* 0x0000000000007941 */ /* 0x000fea0003800000 */
.L_x_316:
[----:B------:R-:W-:Y:S05]  /*102c0*/  EXIT ;  /* 0x000000000000794d */ /* 0x000fea0003800000 */
.L_x_19:
[----:B----4-:R-:W-:-:S04]  /*102d0*/  IMAD.U32 R3, RZ, RZ, UR17 ;  /* 0x00000011ff037e24 */ /* 0x010fc8000f8e00ff */
[----:B------:R4:W0:Y:S03]  /*102e0*/  SYNCS.PHASECHK.TRANS64.TRYWAIT P0, [R3+URZ+-0x8], R0 ;  /* 0xfffff800030075a7 */ /* 0x000826000800017f */
[----:B0-----:R-:W-:Y:S05]  /*102f0*/  @!P0 NANOSLEEP.SYNCS 0x989680 ;  /* 0x009896800000895d */ /* 0x001fea0003900000 */
[----:B------:R-:W0:Y:S02]  /*10300*/  @!P0 SYNCS.PHASECHK.TRANS64 P0, [R3+URZ+-0x8], R0 ;  /* 0xfffff800030085a7 */ /* 0x000e24000800007f */
[----:B0-----:R-:W-:Y:S05]  /*10310*/  @!P0 BRA `(.L_x_19) ;  /* 0xfffffffc00ec8947 */ /* 0x001fea000383ffff */
[----:B------:R-:W-:Y:S05]  /*10320*/  BRA `(.L_x_324) ;  /* 0xffffff1400487947 */ /* 0x000fea000383ffff */
.L_x_24:
[----:B-1----:R-:W-:-:S04]  /*10330*/  IMAD.U32 R3, RZ, RZ, UR6 ;  /* 0x00000006ff037e24 */ /* 0x002fc8000f8e00ff */
[----:B------:R1:W2:Y:S03]  /*10340*/  SYNCS.PHASECHK.TRANS64.TRYWAIT P0, [R3+URZ], R0 ;  /* 0x00000000030075a7 */ /* 0x0002a6000800017f */
[----:B--2---:R-:W-:Y:S05]  /*10350*/  @!P0 NANOSLEEP.SYNCS 0x989680 ;  /* 0x009896800000895d */ /* 0x004fea0003900000 */
[----:B------:R-:W2:Y:S02]  /*10360*/  @!P0 SYNCS.PHASECHK.TRANS64 P0, [R3+URZ], R0 ;  /* 0x00000000030085a7 */ /* 0x000ea4000800007f */
[----:B--2---:R-:W-:Y:S05]  /*10370*/  @!P0 BRA `(.L_x_24) ;  /* 0xfffffffc00ec8947 */ /* 0x004fea000383ffff */
[----:B------:R-:W-:Y:S05]  /*10380*/  BRA `(.L_x_23) ;  /* 0xffffff1c00b47947 */ /* 0x000fea000383ffff */
.L_x_30:
[----:B-----5:R1:W-:Y:S02]  /*10390*/  STL [R1+0xa4], R0 ;  /* 0x0000a40001007387 */ /* 0x0203e40000100800 */
[----:B-1----:R-:W-:-:S04]  /*103a0*/  IMAD.U32 R0, RZ, RZ, UR9 ;  /* 0x00000009ff007e24 */ /* 0x002fc8000f8e00ff */
[----:B------:R1:W3:Y:S03]  /*103b0*/  SYNCS.PHASECHK.TRANS64.TRYWAIT P0, [R0+URZ], R229 ;  /* 0x000000e5000075a7 */ /* 0x0002e6000800017f */
[----:B---3--:R-:W-:Y:S05]  /*103c0*/  @!P0 NANOSLEEP.SYNCS 0x989680 ;  /* 0x009896800000895d */ /* 0x008fea0003900000 */
[----:B------:R1:W3:Y:S02]  /*103d0*/  @!P0 SYNCS.PHASECHK.TRANS64 P0, [R0+URZ], R229 ;  /* 0x000000e5000085a7 */ /* 0x0002e4000800007f */
[----:B-1----:R1:W5:Y:S02]  /*103e0*/  LDL.LU R0, [R1+0xa4] ;  /* 0x0000a40001007983 */ /* 0x0023640000300800 */
[----:B-1-3--:R-:W-:Y:S05]  /*103f0*/  @!P0 BRA `(.L_x_30) ;  /* 0xfffffffc00e48947 */ /* 0x00afea000383ffff */
[----:B------:R-:W-:Y:S05]  /*10400*/  BRA `(.L_x_29) ;  /* 0xffffff30001c7947 */ /* 0x000fea000383ffff */
.L_x_38:
[----:B0-----:R-:W-:-:S04]  /*10410*/  IMAD.U32 R25, RZ, RZ, UR17 ;  /* 0x00000011ff197e24 */ /* 0x001fc8000f8e00ff */
[----:B------:R0:W3:Y:S03]  /*10420*/  SYNCS.PHASECHK.TRANS64.TRYWAIT P0, [R25+URZ+0x8], R24 ;  /* 0x00000818190075a7 */ /* 0x0000e6000800017f */
[----:B---3--:R-:W-:Y:S05]  /*10430*/  @!P0 NANOSLEEP.SYNCS 0x989680 ;  /* 0x009896800000895d */ /* 0x008fea0003900000 */
[----:B------:R-:W3:Y:S02]  /*10440*/  @!P0 SYNCS.PHASECHK.TRANS64 P0, [R25+URZ+0x8], R24 ;  /* 0x00000818190085a7 */ /* 0x000ee4000800007f */
[----:B---3--:R-:W-:Y:S05]  /*10450*/  @!P0 BRA `(.L_x_38) ;  /* 0xfffffffc00ec8947 */ /* 0x008fea000383ffff */
[----:B------:R-:W-:Y:S05]  /*10460*/  BRA `(.L_x_325) ;  /* 0xffffff5400347947 */ /* 0x000fea000383ffff */
.L_x_303:
[----:B------:R-:W-:Y:S01]  /*10470*/  BSSY B1, `(.L_x_326) ;  /* 0x0000006000017945 */ /* 0x000fe20003800000 */
[----:B------:R-:W-:-:S07]  /*10480*/  IMAD.MOV.U32 R2, RZ, RZ, -0x1 ;  /* 0xffffffffff027424 */ /* 0x000fce00078e00ff */
[----:B------:R-:W-:Y:S05]  /*10490*/  WARPSYNC.COLLECTIVE R2, `(.L_x_327) ;  /* 0x00000000020c7348 */ /* 0x000fea0003c00000 */
[----:B------:R-:W-:Y:S02]  /*104a0*/  ELECT P1, UR62, PT ;  /* 0x00000000003e782f */ /* 0x000fe40003820000 */
[----:B------:R-:W-:Y:S01]  /*104b0*/  MOV R2, UR62 ;  /* 0x0000003e00027c02 */ /* 0x000fe20008000f00 */
[----:B------:R-:W-:Y:S10]  /*104c0*/  ENDCOLLECTIVE ;  /* 0x000000000000791b */ /* 0x000ff40003800000 */
.L_x_327:
[----:B------:R-:W-:Y:S05]  /*104d0*/  BSYNC B1 ;  /* 0x0000000000017941 */ /* 0x000fea0003800000 */
.L_x_326:
[----:B------:R-:W-:Y:S05]  /*104e0*/  BRA `(.L_x_328) ;  /* 0xffffffec00987947 */ /* 0x000fea000383ffff */
.L_x_306:
[----:B-1----:R1:W2:Y:S02]  /*104f0*/  SYNCS.PHASECHK.TRANS64.TRYWAIT P1, [R13+URZ+0x28], R4 ;  /* 0x000028040d0075a7 */ /* 0x0022a4000802017f */
[----:B--2---:R-:W-:Y:S05]  /*10500*/  @!P1 NANOSLEEP.SYNCS 0x989680 ;  /* 0x009896800000995d */ /* 0x004fea0003900000 */
[----:B------:R-:W2:Y:S02]  /*10510*/  @!P1 SYNCS.PHASECHK.TRANS64 P1, [R13+URZ+0x28], R4 ;  /* 0x000028040d0095a7 */ /* 0x000ea4000802007f */
[----:B--2---:R-:W-:Y:S05]  /*10520*/  @!P1 BRA `(.L_x_306) ;  /* 0xfffffffc00f09947 */ /* 0x004fea000383ffff */
[----:B------:R-:W-:Y:S05]  /*10530*/  BRA `(.L_x_329) ;  /* 0xffffffec00d47947 */ /* 0x000fea000383ffff */
.L_x_315:
[----:B------:R-:W-:Y:S01]  /*10540*/  BSSY B0, `(.L_x_330) ;  /* 0x0000006000007945 */ /* 0x000fe20003800000 */
[----:B------:R-:W-:-:S07]  /*10550*/  IMAD.MOV.U32 R2, RZ, RZ, -0x1 ;  /* 0xffffffffff027424 */ /* 0x000fce00078e00ff */
[----:B01----:R-:W-:Y:S05]  /*10560*/  WARPSYNC.COLLECTIVE R2, `(.L_x_331) ;  /* 0x00000000020c7348 */ /* 0x003fea0003c00000 */
[----:B------:R-:W-:Y:S02]  /*10570*/  ELECT P1, UR62, PT ;  /* 0x00000000003e782f */ /* 0x000fe40003820000 */
[----:B------:R-:W-:Y:S01]  /*10580*/  MOV R2, UR62 ;  /* 0x0000003e00027c02 */ /* 0x000fe20008000f00 */
[----:B01----:R-:W-:Y:S10]  /*10590*/  ENDCOLLECTIVE ;  /* 0x000000000000791b */ /* 0x003ff40003800000 */
.L_x_331:
[----:B------:R-:W-:Y:S05]  /*105a0*/  BSYNC B0 ;  /* 0x0000000000007941 */ /* 0x000fea0003800000 */
.L_x_330:
[----:B------:R-:W-:Y:S01]  /*105b0*/  PLOP3.LUT P0, PT, P1, PT, PT, 0x80, 0x0 ;  /* 0x000000000000781c */ /* 0x000fe20000f0f070 */
[----:B------:R-:W-:-:S12]  /*105c0*/  BRA `(.L_x_332) ;  /* 0xfffffff800647947 */ /* 0x000fd8000383ffff */
.L_x_319:
[----:B0-----:R0:W1:Y:S02]  /*105d0*/  SYNCS.PHASECHK.TRANS64.TRYWAIT P0, [R7+URZ], R2 ;  /* 0x00000002070075a7 */ /* 0x001064000800017f */
[----:B-1----:R-:W-:Y:S05]  /*105e0*/  @!P0 NANOSLEEP.SYNCS 0x989680 ;  /* 0x009896800000895d */ /* 0x002fea0003900000 */
[----:B------:R-:W1:Y:S02]  /*105f0*/  @!P0 SYNCS.PHASECHK.TRANS64 P0, [R7+URZ], R2 ;  /* 0x00000002070085a7 */ /* 0x000e64000800007f */
[----:B-1----:R-:W-:Y:S05]  /*10600*/  @!P0 BRA `(.L_x_319) ;  /* 0xfffffffc00f08947 */ /* 0x002fea000383ffff */
[----:B------:R-:W-:Y:S05]  /*10610*/  BRA `(.L_x_333) ;  /* 0xfffffff800a87947 */ /* 0x000fea000383ffff */
.L_x_320:
[----:B0-----:R0:W1:Y:S02]  /*10620*/  SYNCS.PHASECHK.TRANS64.TRYWAIT P0, [R9+URZ], R4 ;  /* 0x00000004090075a7 */ /* 0x001064000800017f */
[----:B-1----:R-:W-:Y:S05]  /*10630*/  @!P0 NANOSLEEP.SYNCS 0x989680 ;  /* 0x009896800000895d */ /* 0x002fea0003900000 */
[----:B------:R-:W1:Y:S02]  /*10640*/  @!P0 SYNCS.PHASECHK.TRANS64 P0, [R9+URZ], R4 ;  /* 0x00000004090085a7 */ /* 0x000e64000800007f */
[----:B-1----:R-:W-:Y:S05]  /*10650*/  @!P0 BRA `(.L_x_320) ;  /* 0xfffffffc00f08947 */ /* 0x002fea000383ffff */
[----:B------:R-:W-:Y:S05]  /*10660*/  BRA `(.L_x_334) ;  /* 0xfffffff800b87947 */ /* 0x000fea000383ffff */
.L_x_321:
[----:B0-----:R0:W1:Y:S02]  /*10670*/  SYNCS.PHASECHK.TRANS64.TRYWAIT P0, [R6+URZ], R5 ;  /* 0x00000005060075a7 */ /* 0x001064000800017f */
[----:B-1----:R-:W-:Y:S05]  /*10680*/  @!P0 NANOSLEEP.SYNCS 0x989680 ;  /* 0x009896800000895d */ /* 0x002fea0003900000 */
[----:B------:R-:W1:Y:S02]  /*10690*/  @!P0 SYNCS.PHASECHK.TRANS64 P0, [R6+URZ], R5 ;  /* 0x00000005060085a7 */ /* 0x000e64000800007f */
[----:B-1----:R-:W-:Y:S05]  /*106a0*/  @!P0 BRA `(.L_x_321) ;  /* 0xfffffffc00f08947 */ /* 0x002fea000383ffff */
[----:B------:R-:W-:Y:S05]  /*106b0*/  BRA `(.L_x_335) ;  /* 0xfffffff800c87947 */ /* 0x000fea000383ffff */
.L_x_322:
[----:B-1----:R1:W2:Y:S02]  /*106c0*/  SYNCS.PHASECHK.TRANS64.TRYWAIT P0, [R9+URZ], R4 ;  /* 0x00000004090075a7 */ /* 0x0022a4000800017f */
[----:B--2---:R-:W-:Y:S05]  /*106d0*/  @!P0 NANOSLEEP.SYNCS 0x989680 ;  /* 0x009896800000895d */ /* 0x004fea0003900000 */
[----:B------:R-:W2:Y:S02]  /*106e0*/  @!P0 SYNCS.PHASECHK.TRANS64 P0, [R9+URZ], R4 ;  /* 0x00000004090085a7 */ /* 0x000ea4000800007f */
[----:B--2---:R-:W-:Y:S05]  /*106f0*/  @!P0 BRA `(.L_x_322) ;  /* 0xfffffffc00f08947 */ /* 0x004fea000383ffff */
[----:B------:R-:W-:Y:S05]  /*10700*/  BRA `(.L_x_336) ;  /* 0xfffffff800d07947 */ /* 0x000fea000383ffff */
.L_x_337:
[----:B------:R-:W-:-:S00]  /*10710*/  BRA `(.L_x_337) ;  /* 0xfffffffc00fc7947 */ /* 0x000fc0000383ffff */
[----:B------:R-:W-:-:S00]  /*10720*/  NOP ;  /* 0x0000000000007918 */ /* 0x000fc00000000000 */
        /* <DEDUP_REMOVED lines=13> */
.L_x_338:


//--------------------- .nv.shared._ZN7cutlass13device_kernelINS_4gemm6kernel13GemmUniversalIN4cute5tupleIJiiiiEEENS1_10collective13CollectiveMmaINS1_37MainloopSm90TmaGmmaWarpSpecializedFP8ILi5ENS5_IJNS4_1CILi2EEENSA_ILi1EEESC_EEENS1_32KernelTmaWarpSpecializedPingpongEEENS5_IJNSA_ILi64EEENSA_ILi256EEESG_EEENS_12float_e4m3_tENS5_IJlSC_lEEESJ_SK_NS4_8TiledMMAINS4_8MMA_AtomIJNS4_4SM904GMMA31MMA_64x256x32_F32E4M3E4M3_SS_TNILNSO_7ScaleInE1ELSQ_1EEEEEENS4_6LayoutINS5_IJSC_SC_SC_EEENS5_IJNSA_ILi0EEESV_SV_EEEEENS5_IJNS4_10UnderscoreESY_SY_EEEEENS4_13SM90_TMA_LOADENS4_14ComposedLayoutINS4_7SwizzleILi2ELi4ELi3EEENS4_18smem_ptr_flag_bitsILi8EEENST_INS5_IJNSA_ILi8EEESG_EEENS5_IJSG_SC_EEEEEEEvNS4_8identityENS4_23SM90_TMA_LOAD_MULTICASTES1B_vS1C_EENS_8epilogue10collective6detail29Sm90TmaWarpSpecializedAdapterINS1G_15DefaultEpilogueISJ_SK_SK_NS1F_6thread17LinearCombinationISJ_Li1EffLNS1K_9ScaleType4KindE0ELNS_15FloatRoundStyleE2ESJ_EENS1_15EpilogueDefaultEEEEEvvEEEEvNT_6ParamsE --------------------------
	.section	.nv.shared._ZN7cutlass13device_kernelINS_4gemm6kernel13GemmUniversalIN4cute5tupleIJiiiiEEENS1_10collective13CollectiveMmaINS1_37MainloopSm90TmaGmmaWarpSpecializedFP8ILi5ENS5_IJNS4_1CILi2EEENSA_ILi1EEESC_EEENS1_32KernelTmaWarpSpecializedPingpongEEENS5_IJNSA_ILi64EEENSA_ILi256EEESG_EEENS_12float_e4m3_tENS5_IJlSC_lEEESJ_SK_NS4_8TiledMMAINS4_8MMA_AtomIJNS4_4SM904GMMA31MMA_64x256x32_F32E4M3E4M3_SS_TNILNSO_7ScaleInE1ELSQ_1EEEEEENS4_6LayoutINS5_IJSC_SC_SC_EEENS5_IJNSA_ILi0EEESV_SV_EEEEENS5_IJNS4_10UnderscoreESY_SY_EEEEENS4_13SM90_TMA_LOADENS4_14ComposedLayoutINS4_7SwizzleILi2ELi4ELi3EEENS4_18smem_ptr_flag_bitsILi8EEENST_INS5_IJNSA_ILi8EEESG_EEENS5_IJSG_SC_EEEEEEEvNS4_8identityENS4_23SM90_TMA_LOAD_MULTICASTES1B_vS1C_EENS_8epilogue10collective6detail29Sm90TmaWarpSpecializedAdapterINS1G_15DefaultEpilogueISJ_SK_SK_NS1F_6thread17LinearCombinationISJ_Li1EffLNS1K_9ScaleType4KindE0ELNS_15FloatRoundStyleE2ESJ_EENS1_15EpilogueDefaultEEEEEvvEEEEvNT_6ParamsE,"aw",@nobits
	.sectionflags	@""
	.align	16
	.zero		1024


//--------------------- .nv.shared.reserved.0     --------------------------
	.section	.nv.shared.reserved.0,"aw",@nobits
	.weak		__nv_reservedSMEM_offset_0_alias
	.size		__nv_reservedSMEM_offset_0_alias, 0, 0
	.other		__nv_reservedSMEM_offset_0_alias,@"STO_CUDA_RESERVED_SHARED STV_DEFAULT"
__nv_reservedSMEM_offset_0_alias:
	.zero		0


//--------------------- .nv.global                --------------------------
	.section	.nv.global,"aw",@nobits
.nv.global:
	.type		_ZN39_INTERNAL_af3d0eae_4_k_cu_d42046eb_40944cute1_E,@object
	.size		_ZN39_INTERNAL_af3d0eae_4_k_cu_d42046eb_40944cute1_E,(_ZN39_INTERNAL_af3d0eae_4_k_cu_d42046eb_40944cuda3std3__45__cpo6cbeginE - _ZN39_INTERNAL_af3d0eae_4_k_cu_d42046eb_40944cute1_E)
_ZN39_INTERNAL_af3d0eae_4_k_cu_d42046eb_40944cute1_E:
	.zero		1
	.type		_ZN39_INTERNAL_af3d0eae_4_k_cu_d42046eb_40944cuda3std3__45__cpo6cbeginE,@object
	.size		_ZN39_INTERNAL_af3d0eae_4_k_cu_d42046eb_40944cuda3std3__45__cpo6cbeginE,(_ZN39_INTERNAL_af3d0eae_4_k_cu_d42046eb_40944cuda3std3__48in_placeE - _ZN39_INTERNAL_af3d0eae_4_k_cu_d42046eb_40944cuda3std3__45__cpo6cbeginE)
_ZN39_INTERNAL_af3d0eae_4_k_cu_d42046eb_40944cuda3std3__45__cpo6cbeginE:
	.zero		1
	.type		_ZN39_INTERNAL_af3d0eae_4_k_cu_d42046eb_40944cuda3std3__48in_placeE,@object
	.size		_ZN39_INTERNAL_af3d0eae_4_k_cu_d42046eb_40944cuda3std3__48in_placeE,(_ZN39_INTERNAL_af3d0eae_4_k_cu_d42046eb_40944cuda3std6ranges3__45__cpo9iter_moveE - _ZN39_INTERNAL_af3d0eae_4_k_cu_d42046eb_40944cuda3std3__48in_placeE)
_ZN39_INTERNAL_af3d0eae_4_k_cu_d42046eb_40944cuda3std3__48in_placeE:
	.zero		1
	.type		_ZN39_INTERNAL_af3d0eae_4_k_cu_d42046eb_40944cuda3std6ranges3__45__cpo9iter_moveE,@object
	.size		_ZN39_INTERNAL_af3d0eae_4_k_cu_d42046eb_40944cuda3std6ranges3__45__cpo9iter_moveE,(_ZN39_INTERNAL_af3d0eae_4_k_cu_d42046eb_40944cuda3std3__45__cpo5beginE - _ZN39_INTERNAL_af3d0eae_4_k_cu_d42046eb_40944cuda3std6ranges3__45__cpo9iter_moveE)
_ZN39_INTERNAL_af3d0eae_4_k_cu_d42046eb_40944cuda3std6ranges3__45__cpo9iter_moveE:
	.zero		1
	.type		_ZN39_INTERNAL_af3d0eae_4_k_cu_d42046eb_40944cuda3std3__45__cpo5beginE,@object
	.size		_ZN39_INTERNAL_af3d0eae_4_k_cu_d42046eb_40944cuda3std3__45__cpo5beginE,(_ZN39_INTERNAL_af3d0eae_4_k_cu_d42046eb_40944cuda3std3__441_GLOBAL__N__af3d0eae_4_k_cu_d42046eb_40946ignoreE - _ZN39_INTERNAL_af3d0eae_4_k_cu_d42046eb_40944cuda3std3__45__cpo5beginE)
_ZN39_INTERNAL_af3d0eae_4_k_cu_d42046eb_40944cuda3std3__45__cpo5beginE:
	.zero		1
	.type		_ZN39_INTERNAL_af3d0eae_4_k_cu_d42046eb_40944cuda3std3__441_GLOBAL__N__af3d0eae_4_k_cu_d42046eb_40946ignoreE,@object
	.size		_ZN39_INTERNAL_af3d0eae_4_k_cu_d42046eb_40944cuda3std3__441_GLOBAL__N__af3d0eae_4_k_cu_d42046eb_40946ignoreE,(_ZN39_INTERNAL_af3d0eae_4_k_cu_d42046eb_40944cute7productE - _ZN39_INTERNAL_af3d0eae_4_k_cu_d42046eb_40944cuda3std3__441_GLOBAL__N__af3d0eae_4_k_cu_d42046eb_40946ignoreE)
_ZN39_INTERNAL_af3d0eae_4_k_cu_d42046eb_40944cuda3std3__441_GLOBAL__N__af3d0eae_4_k_cu_d42046eb_40946ignoreE:
	.zero		1
	.type		_ZN39_INTERNAL_af3d0eae_4_k_cu_d42046eb_40944cute7productE,@object
	.size		_ZN39_INTERNAL_af3d0eae_4_k_cu_d42046eb_40944cute7productE,(_ZN39_INTERNAL_af3d0eae_4_k_cu_d42046eb_40944cuda3std3__45__cpo3endE - _ZN39_INTERNAL_af3d0eae_4_k_cu_d42046eb_40944cute7productE)
_ZN39_INTERNAL_af3d0eae_4_k_cu_d42046eb_40944cute7productE:
	.zero		1
	.type		_ZN39_INTERNAL_af3d0eae_4_k_cu_d42046eb_40944cuda3std3__45__cpo3endE,@object
	.size		_ZN39_INTERNAL_af3d0eae_4_k_cu_d42046eb_40944cuda3std3__45__cpo3endE,(_ZN39_INTERNAL_af3d0eae_4_k_cu_d42046eb_40944cuda3std3__419piecewise_constructE - _ZN39_INTERNAL_af3d0eae_4_k_cu_d42046eb_40944cuda3std3__45__cpo3endE)
_ZN39_INTERNAL_af3d0eae_4_k_cu_d42046eb_40944cuda3std3__45__cpo3endE:
	.zero		1
	.type		_ZN39_INTERNAL_af3d0eae_4_k_cu_d42046eb_40944cuda3std3__419piecewise_constructE,@object
	.size		_ZN39_INTERNAL_af3d0eae_4_k_cu_d42046eb_40944cuda3std3__419piecewise_constructE,(_ZN39_INTERNAL_af3d0eae_4_k_cu_d42046eb_40944cuda3std3__45__cpo4cendE - _ZN39_INTERNAL_af3d0eae_4_k_cu_d42046eb_40944cuda3std3__419piecewise_constructE)
_ZN39_INTERNAL_af3d0eae_4_k_cu_d42046eb_40944cuda3std3__419piecewise_constructE:
	.zero		1
	.type		_ZN39_INTERNAL_af3d0eae_4_k_cu_d42046eb_40944cuda3std3__45__cpo4cendE,@object
	.size		_ZN39_INTERNAL_af3d0eae_4_k_cu_d42046eb_40944cuda3std3__45__cpo4cendE,(_ZN39_INTERNAL_af3d0eae_4_k_cu_d42046eb_40944cuda3std6ranges3__45__cpo4swapE - _ZN39_INTERNAL_af3d0eae_4_k_cu_d42046eb_40944cuda3std3__45__cpo4cendE)
_ZN39_INTERNAL_af3d0eae_4_k_cu_d42046eb_40944cuda3std3__45__cpo4cendE:
	.zero		1
	.type		_ZN39_INTERNAL_af3d0eae_4_k_cu_d42046eb_40944cuda3std6ranges3__45__cpo4swapE,@object
	.size		_ZN39_INTERNAL_af3d0eae_4_k_cu_d42046eb_40944cuda3std6ranges3__45__cpo4swapE,(.L_7 - _ZN39_INTERNAL_af3d0eae_4_k_cu_d42046eb_40944cuda3std6ranges3__45__cpo4swapE)
_ZN39_INTERNAL_af3d0eae_4_k_cu_d42046eb_40944cuda3std6ranges3__45__cpo4swapE:
	.zero		1
.L_7:


//--------------------- .nv.constant0._ZN7cutlass13device_kernelINS_4gemm6kernel13GemmUniversalIN4cute5tupleIJiiiiEEENS1_10collective13CollectiveMmaINS1_37MainloopSm90TmaGmmaWarpSpecializedFP8ILi5ENS5_IJNS4_1CILi2EEENSA_ILi1EEESC_EEENS1_32KernelTmaWarpSpecializedPingpongEEENS5_IJNSA_ILi64EEENSA_ILi256EEESG_EEENS_12float_e4m3_tENS5_IJlSC_lEEESJ_SK_NS4_8TiledMMAINS4_8MMA_AtomIJNS4_4SM904GMMA31MMA_64x256x32_F32E4M3E4M3_SS_TNILNSO_7ScaleInE1ELSQ_1EEEEEENS4_6LayoutINS5_IJSC_SC_SC_EEENS5_IJNSA_ILi0EEESV_SV_EEEEENS5_IJNS4_10UnderscoreESY_SY_EEEEENS4_13SM90_TMA_LOADENS4_14ComposedLayoutINS4_7SwizzleILi2ELi4ELi3EEENS4_18smem_ptr_flag_bitsILi8EEENST_INS5_IJNSA_ILi8EEESG_EEENS5_IJSG_SC_EEEEEEEvNS4_8identityENS4_23SM90_TMA_LOAD_MULTICASTES1B_vS1C_EENS_8epilogue10collective6detail29Sm90TmaWarpSpecializedAdapterINS1G_15DefaultEpilogueISJ_SK_SK_NS1F_6thread17LinearCombinationISJ_Li1EffLNS1K_9ScaleType4KindE0ELNS_15FloatRoundStyleE2ESJ_EENS1_15EpilogueDefaultEEEEEvvEEEEvNT_6ParamsE --------------------------
	.section	.nv.constant0._ZN7cutlass13device_kernelINS_4gemm6kernel13GemmUniversalIN4cute5tupleIJiiiiEEENS1_10collective13CollectiveMmaINS1_37MainloopSm90TmaGmmaWarpSpecializedFP8ILi5ENS5_IJNS4_1CILi2EEENSA_ILi1EEESC_EEENS1_32KernelTmaWarpSpecializedPingpongEEENS5_IJNSA_ILi64EEENSA_ILi256EEESG_EEENS_12float_e4m3_tENS5_IJlSC_lEEESJ_SK_NS4_8TiledMMAINS4_8MMA_AtomIJNS4_4SM904GMMA31MMA_64x256x32_F32E4M3E4M3_SS_TNILNSO_7ScaleInE1ELSQ_1EEEEEENS4_6LayoutINS5_IJSC_SC_SC_EEENS5_IJNSA_ILi0EEESV_SV_EEEEENS5_IJNS4_10UnderscoreESY_SY_EEEEENS4_13SM90_TMA_LOADENS4_14ComposedLayoutINS4_7SwizzleILi2ELi4ELi3EEENS4_18smem_ptr_flag_bitsILi8EEENST_INS5_IJNSA_ILi8EEESG_EEENS5_IJSG_SC_EEEEEEEvNS4_8identityENS4_23SM90_TMA_LOAD_MULTICASTES1B_vS1C_EENS_8epilogue10collective6detail29Sm90TmaWarpSpecializedAdapterINS1G_15DefaultEpilogueISJ_SK_SK_NS1F_6thread17LinearCombinationISJ_Li1EffLNS1K_9ScaleType4KindE0ELNS_15FloatRoundStyleE2ESJ_EENS1_15EpilogueDefaultEEEEEvvEEEEvNT_6ParamsE,"a",@progbits
	.sectionflags	@""
	.align	4
.nv.constant0._ZN7cutlass13device_kernelINS_4gemm6kernel13GemmUniversalIN4cute5tupleIJiiiiEEENS1_10collective13CollectiveMmaINS1_37MainloopSm90TmaGmmaWarpSpecializedFP8ILi5ENS5_IJNS4_1CILi2EEENSA_ILi1EEESC_EEENS1_32KernelTmaWarpSpecializedPingpongEEENS5_IJNSA_ILi64EEENSA_ILi256EEESG_EEENS_12float_e4m3_tENS5_IJlSC_lEEESJ_SK_NS4_8TiledMMAINS4_8MMA_AtomIJNS4_4SM904GMMA31MMA_64x256x32_F32E4M3E4M3_SS_TNILNSO_7ScaleInE1ELSQ_1EEEEEENS4_6LayoutINS5_IJSC_SC_SC_EEENS5_IJNSA_ILi0EEESV_SV_EEEEENS5_IJNS4_10UnderscoreESY_SY_EEEEENS4_13SM90_TMA_LOADENS4_14ComposedLayoutINS4_7SwizzleILi2ELi4ELi3EEENS4_18smem_ptr_flag_bitsILi8EEENST_INS5_IJNSA_ILi8EEESG_EEENS5_IJSG_SC_EEEEEEEvNS4_8identityENS4_23SM90_TMA_LOAD_MULTICASTES1B_vS1C_EENS_8epilogue10collective6detail29Sm90TmaWarpSpecializedAdapterINS1G_15DefaultEpilogueISJ_SK_SK_NS1F_6thread17LinearCombinationISJ_Li1EffLNS1K_9ScaleType4KindE0ELNS_15FloatRoundStyleE2ESJ_EENS1_15EpilogueDefaultEEEEEvvEEEEvNT_6ParamsE:
	.zero		1664


//--------------------- SYMBOLS --------------------------

	.type		.nv.reservedSmem.offset0,@object
	.size		.nv.reservedSmem.offset0,0x4
